	.target	sm_100a

	.elftype	@"ET_EXEC"


//--------------------- .note.nv.tkinfo           --------------------------
	.section	.note.nv.tkinfo,"",@"SHT_NOTE"
	.sectionflags	@"SHF_NOTE_NV_TKINFO"
	.tkinfo
        /*0018*/ 	.word	0x00000002
        /*0030*/ 	.string	""
        /*0030*/ 	.string	"ptxas"
        /*0030*/ 	.string	"Cuda compilation tools, release 13.0, V13.0.88"
        /*0030*/ 	.string	"Build cuda_13.0.r13.0/compiler.36424714_0"
        /*0030*/ 	.string	"-arch sm_100a -m 64 "



//--------------------- .note.nv.cuinfo           --------------------------
	.section	.note.nv.cuinfo,"",@"SHT_NOTE"
	.sectionflags	@"SHF_NOTE_NV_CUINFO"
        /*0018*/ 	.short	0x0002
        /*001a*/ 	.short	0x0064
        /*001c*/ 	.short	0x0082
	.zero		2


//--------------------- .nv.info                  --------------------------
	.section	.nv.info,"",@"SHT_CUDA_INFO"
	.align	4


	//----- nvinfo : EIATTR_REGCOUNT
	.align		4
        /*0000*/ 	.byte	0x04, 0x2f
        /*0002*/ 	.short	(.L_19 - .L_18)
	.align		4
.L_18:
        /*0004*/ 	.word	index@(_ZN7cutlass13device_kernelINS_4gemm6kernel13GemmUniversalIN4cute5tupleIJiiiiEEENS1_10collective13CollectiveMmaINS1_41MainloopSm100TmaUmmaWarpSpecializedSparseILi13ELi2ELi2ENS5_IJNS4_1CILi2EEENSA_ILi1EEESC_EEEEENS5_IJNSA_ILi256EEENSA_ILi64EEESG_EEENS_10bfloat16_tENS5_IJNS4_6LayoutINS5_IJiNS5_IJSB_iEEEiEEENS5_IJlNS5_IJSC_SB_EEElEEEEENSJ_INS5_IJNS5_IJNS5_IJNSA_ILi8EEESB_SP_EEEiEEENS5_IJNS5_IJNSA_ILi16EEESB_NSA_ILi4EEEEEEiEEEiEEENS5_IJNS5_IJNS5_IJNSA_ILi128EEESS_NSA_ILi2048EEEEEENSA_ILi16384EEEEEENS5_IJNS5_IJSC_NSA_ILi1024EEENSA_ILi32EEEEEElEEElEEEEEEEESI_NS5_IJlSC_lEEENS4_8TiledMMAINS4_8MMA_AtomIJNS4_33SM100_MMA_F16BF16_2x1SM_SS_SPARSEISI_SI_fLi256ELi64ELNS4_4UMMA5MajorE0ELS1E_0ELNS1D_7ScaleInE0ELS1F_0EEEEEENSJ_INS5_IJSC_SC_SC_EEENS5_IJNSA_ILi0EEES1J_S1J_EEEEENS5_IJNS4_10UnderscoreES1M_S1M_EEEEENS4_18SM100_TMA_2SM_LOADENS4_14ComposedLayoutINS4_7SwizzleILi2ELi4ELi3EEENS4_25smem_sparse_ptr_flag_bitsILi2ELi16EEENSJ_INS5_IJNS5_IJSC_SP_EEENS5_IJSB_S13_EEEEEENS5_IJNS5_IJS1J_SG_EEESM_EEEEEEEvNS4_8identityES1P_NS1Q_INS1R_ILi3ELi4ELi3EEENS4_18smem_ptr_flag_bitsILi16EEENSJ_INS5_IJSP_SG_EEENS5_IJSG_SC_EEEEEEEvS22_EENS_8epilogue10collective18CollectiveEpilogueINS2B_23Sm100TmaWarpSpecializedILi4ELi2ELi16ELb1ELb0EEEJNS5_IJSX_SG_SG_EEENS5_IJNSJ_ISX_SC_EENSJ_ISS_SC_EEEEEfNS5_IJSC_llEEEfS2K_NS2B_6fusion15FusionCallbacksIS2F_NS2L_17LinearCombinationIffffLNS_15FloatRoundStyleE2EEES2G_S2J_JEEENS4_5SM1004TMEM4LOAD26SM100_TMEM_LOAD_32dp32b16xENS4_13SM90_TMA_LOADENS1Q_INS1R_ILi2ELi5ELi2EEENS24_ILi32EEENSJ_INS5_IJS13_ST_EEENS5_IJSC_S13_EEEEEEENS4_39AutoVectorizingCopyWithAssumedAlignmentILi128EEENS4_14SM90_TMA_STOREES31_S33_S33_EEEvvEEEEvNT_6ParamsE)
        /*0008*/ 	.word	0x00000055


	//----- nvinfo : EIATTR_FRAME_SIZE
	.align		4
.L_19:
        /*000c*/ 	.byte	0x04, 0x11
        /*000e*/ 	.short	(.L_21 - .L_20)
	.align		4
.L_20:
        /*0010*/ 	.word	index@($__internal_2_$__cuda_sm10x_tcgen05_guardrail_trap_unallocated_columns_being_dealloced)
        /*0014*/ 	.word	0x00000000


	//----- nvinfo : EIATTR_FRAME_SIZE
	.align		4
.L_21:
        /*0018*/ 	.byte	0x04, 0x11
        /*001a*/ 	.short	(.L_23 - .L_22)
	.align		4
.L_22:
        /*001c*/ 	.word	index@($__internal_1_$__cuda_sm10x_tcgen05_guardrail_trap_phase_invalid_during_alloc)
        /*0020*/ 	.word	0x00000000


	//----- nvinfo : EIATTR_FRAME_SIZE
	.align		4
.L_23:
        /*0024*/ 	.byte	0x04, 0x11
        /*0026*/ 	.short	(.L_25 - .L_24)
	.align		4
.L_24:
        /*0028*/ 	.word	index@($__internal_0_$__cuda_sm10x_tcgen05_guardrail_trap_col_being_dealloced_not_returned_by_alloc)
        /*002c*/ 	.word	0x00000000


	//----- nvinfo : EIATTR_FRAME_SIZE
	.align		4
.L_25:
        /*0030*/ 	.byte	0x04, 0x11
        /*0032*/ 	.short	(.L_27 - .L_26)
	.align		4
.L_26:
        /*0034*/ 	.word	index@(_ZN7cutlass13device_kernelINS_4gemm6kernel13GemmUniversalIN4cute5tupleIJiiiiEEENS1_10collective13CollectiveMmaINS1_41MainloopSm100TmaUmmaWarpSpecializedSparseILi13ELi2ELi2ENS5_IJNS4_1CILi2EEENSA_ILi1EEESC_EEEEENS5_IJNSA_ILi256EEENSA_ILi64EEESG_EEENS_10bfloat16_tENS5_IJNS4_6LayoutINS5_IJiNS5_IJSB_iEEEiEEENS5_IJlNS5_IJSC_SB_EEElEEEEENSJ_INS5_IJNS5_IJNS5_IJNSA_ILi8EEESB_SP_EEEiEEENS5_IJNS5_IJNSA_ILi16EEESB_NSA_ILi4EEEEEEiEEEiEEENS5_IJNS5_IJNS5_IJNSA_ILi128EEESS_NSA_ILi2048EEEEEENSA_ILi16384EEEEEENS5_IJNS5_IJSC_NSA_ILi1024EEENSA_ILi32EEEEEElEEElEEEEEEEESI_NS5_IJlSC_lEEENS4_8TiledMMAINS4_8MMA_AtomIJNS4_33SM100_MMA_F16BF16_2x1SM_SS_SPARSEISI_SI_fLi256ELi64ELNS4_4UMMA5MajorE0ELS1E_0ELNS1D_7ScaleInE0ELS1F_0EEEEEENSJ_INS5_IJSC_SC_SC_EEENS5_IJNSA_ILi0EEES1J_S1J_EEEEENS5_IJNS4_10UnderscoreES1M_S1M_EEEEENS4_18SM100_TMA_2SM_LOADENS4_14ComposedLayoutINS4_7SwizzleILi2ELi4ELi3EEENS4_25smem_sparse_ptr_flag_bitsILi2ELi16EEENSJ_INS5_IJNS5_IJSC_SP_EEENS5_IJSB_S13_EEEEEENS5_IJNS5_IJS1J_SG_EEESM_EEEEEEEvNS4_8identityES1P_NS1Q_INS1R_ILi3ELi4ELi3EEENS4_18smem_ptr_flag_bitsILi16EEENSJ_INS5_IJSP_SG_EEENS5_IJSG_SC_EEEEEEEvS22_EENS_8epilogue10collective18CollectiveEpilogueINS2B_23Sm100TmaWarpSpecializedILi4ELi2ELi16ELb1ELb0EEEJNS5_IJSX_SG_SG_EEENS5_IJNSJ_ISX_SC_EENSJ_ISS_SC_EEEEEfNS5_IJSC_llEEEfS2K_NS2B_6fusion15FusionCallbacksIS2F_NS2L_17LinearCombinationIffffLNS_15FloatRoundStyleE2EEES2G_S2J_JEEENS4_5SM1004TMEM4LOAD26SM100_TMEM_LOAD_32dp32b16xENS4_13SM90_TMA_LOADENS1Q_INS1R_ILi2ELi5ELi2EEENS24_ILi32EEENSJ_INS5_IJS13_ST_EEENS5_IJSC_S13_EEEEEEENS4_39AutoVectorizingCopyWithAssumedAlignmentILi128EEENS4_14SM90_TMA_STOREES31_S33_S33_EEEvvEEEEvNT_6ParamsE)
        /*0038*/ 	.word	0x00000000


	//----- nvinfo : EIATTR_MIN_STACK_SIZE
	.align		4
.L_27:
        /*003c*/ 	.byte	0x04, 0x12
        /*003e*/ 	.short	(.L_29 - .L_28)
	.align		4
.L_28:
        /*0040*/ 	.word	index@(_ZN7cutlass13device_kernelINS_4gemm6kernel13GemmUniversalIN4cute5tupleIJiiiiEEENS1_10collective13CollectiveMmaINS1_41MainloopSm100TmaUmmaWarpSpecializedSparseILi13ELi2ELi2ENS5_IJNS4_1CILi2EEENSA_ILi1EEESC_EEEEENS5_IJNSA_ILi256EEENSA_ILi64EEESG_EEENS_10bfloat16_tENS5_IJNS4_6LayoutINS5_IJiNS5_IJSB_iEEEiEEENS5_IJlNS5_IJSC_SB_EEElEEEEENSJ_INS5_IJNS5_IJNS5_IJNSA_ILi8EEESB_SP_EEEiEEENS5_IJNS5_IJNSA_ILi16EEESB_NSA_ILi4EEEEEEiEEEiEEENS5_IJNS5_IJNS5_IJNSA_ILi128EEESS_NSA_ILi2048EEEEEENSA_ILi16384EEEEEENS5_IJNS5_IJSC_NSA_ILi1024EEENSA_ILi32EEEEEElEEElEEEEEEEESI_NS5_IJlSC_lEEENS4_8TiledMMAINS4_8MMA_AtomIJNS4_33SM100_MMA_F16BF16_2x1SM_SS_SPARSEISI_SI_fLi256ELi64ELNS4_4UMMA5MajorE0ELS1E_0ELNS1D_7ScaleInE0ELS1F_0EEEEEENSJ_INS5_IJSC_SC_SC_EEENS5_IJNSA_ILi0EEES1J_S1J_EEEEENS5_IJNS4_10UnderscoreES1M_S1M_EEEEENS4_18SM100_TMA_2SM_LOADENS4_14ComposedLayoutINS4_7SwizzleILi2ELi4ELi3EEENS4_25smem_sparse_ptr_flag_bitsILi2ELi16EEENSJ_INS5_IJNS5_IJSC_SP_EEENS5_IJSB_S13_EEEEEENS5_IJNS5_IJS1J_SG_EEESM_EEEEEEEvNS4_8identityES1P_NS1Q_INS1R_ILi3ELi4ELi3EEENS4_18smem_ptr_flag_bitsILi16EEENSJ_INS5_IJSP_SG_EEENS5_IJSG_SC_EEEEEEEvS22_EENS_8epilogue10collective18CollectiveEpilogueINS2B_23Sm100TmaWarpSpecializedILi4ELi2ELi16ELb1ELb0EEEJNS5_IJSX_SG_SG_EEENS5_IJNSJ_ISX_SC_EENSJ_ISS_SC_EEEEEfNS5_IJSC_llEEEfS2K_NS2B_6fusion15FusionCallbacksIS2F_NS2L_17LinearCombinationIffffLNS_15FloatRoundStyleE2EEES2G_S2J_JEEENS4_5SM1004TMEM4LOAD26SM100_TMEM_LOAD_32dp32b16xENS4_13SM90_TMA_LOADENS1Q_INS1R_ILi2ELi5ELi2EEENS24_ILi32EEENSJ_INS5_IJS13_ST_EEENS5_IJSC_S13_EEEEEEENS4_39AutoVectorizingCopyWithAssumedAlignmentILi128EEENS4_14SM90_TMA_STOREES31_S33_S33_EEEvvEEEEvNT_6ParamsE)
        /*0044*/ 	.word	0x00000000
.L_29:


//--------------------- .nv.compat                --------------------------
	.section	.nv.compat,"",@"SHT_CUDA_COMPAT_INFO"
	.align	4
        /*0000*/ 	.byte	0x02, 0x09, 0x01, 0x00, 0x02, 0x02, 0x02, 0x00, 0x02, 0x05, 0x05, 0x00, 0x03, 0x07, 0x01, 0x01
        /*0010*/ 	.byte	0x02, 0x03, 0x01, 0x00, 0x02, 0x06, 0x01, 0x00, 0x04, 0x0b, 0x08, 0x00, 0x09, 0x00, 0x00, 0x00
        /*0020*/ 	.byte	0x00, 0x00, 0x00, 0x00


//--------------------- .nv.info._ZN7cutlass13device_kernelINS_4gemm6kernel13GemmUniversalIN4cute5tupleIJiiiiEEENS1_10collective13CollectiveMmaINS1_41MainloopSm100TmaUmmaWarpSpecializedSparseILi13ELi2ELi2ENS5_IJNS4_1CILi2EEENSA_ILi1EEESC_EEEEENS5_IJNSA_ILi256EEENSA_ILi64EEESG_EEENS_10bfloat16_tENS5_IJNS4_6LayoutINS5_IJiNS5_IJSB_iEEEiEEENS5_IJlNS5_IJSC_SB_EEElEEEEENSJ_INS5_IJNS5_IJNS5_IJNSA_ILi8EEESB_SP_EEEiEEENS5_IJNS5_IJNSA_ILi16EEESB_NSA_ILi4EEEEEEiEEEiEEENS5_IJNS5_IJNS5_IJNSA_ILi128EEESS_NSA_ILi2048EEEEEENSA_ILi16384EEEEEENS5_IJNS5_IJSC_NSA_ILi1024EEENSA_ILi32EEEEEElEEElEEEEEEEESI_NS5_IJlSC_lEEENS4_8TiledMMAINS4_8MMA_AtomIJNS4_33SM100_MMA_F16BF16_2x1SM_SS_SPARSEISI_SI_fLi256ELi64ELNS4_4UMMA5MajorE0ELS1E_0ELNS1D_7ScaleInE0ELS1F_0EEEEEENSJ_INS5_IJSC_SC_SC_EEENS5_IJNSA_ILi0EEES1J_S1J_EEEEENS5_IJNS4_10UnderscoreES1M_S1M_EEEEENS4_18SM100_TMA_2SM_LOADENS4_14ComposedLayoutINS4_7SwizzleILi2ELi4ELi3EEENS4_25smem_sparse_ptr_flag_bitsILi2ELi16EEENSJ_INS5_IJNS5_IJSC_SP_EEENS5_IJSB_S13_EEEEEENS5_IJNS5_IJS1J_SG_EEESM_EEEEEEEvNS4_8identityES1P_NS1Q_INS1R_ILi3ELi4ELi3EEENS4_18smem_ptr_flag_bitsILi16EEENSJ_INS5_IJSP_SG_EEENS5_IJSG_SC_EEEEEEEvS22_EENS_8epilogue10collective18CollectiveEpilogueINS2B_23Sm100TmaWarpSpecializedILi4ELi2ELi16ELb1ELb0EEEJNS5_IJSX_SG_SG_EEENS5_IJNSJ_ISX_SC_EENSJ_ISS_SC_EEEEEfNS5_IJSC_llEEEfS2K_NS2B_6fusion15FusionCallbacksIS2F_NS2L_17LinearCombinationIffffLNS_15FloatRoundStyleE2EEES2G_S2J_JEEENS4_5SM1004TMEM4LOAD26SM100_TMEM_LOAD_32dp32b16xENS4_13SM90_TMA_LOADENS1Q_INS1R_ILi2ELi5ELi2EEENS24_ILi32EEENSJ_INS5_IJS13_ST_EEENS5_IJSC_S13_EEEEEEENS4_39AutoVectorizingCopyWithAssumedAlignmentILi128EEENS4_14SM90_TMA_STOREES31_S33_S33_EEEvvEEEEvNT_6ParamsE --------------------------
	.section	.nv.info._ZN7cutlass13device_kernelINS_4gemm6kernel13GemmUniversalIN4cute5tupleIJiiiiEEENS1_10collective13CollectiveMmaINS1_41MainloopSm100TmaUmmaWarpSpecializedSparseILi13ELi2ELi2ENS5_IJNS4_1CILi2EEENSA_ILi1EEESC_EEEEENS5_IJNSA_ILi256EEENSA_ILi64EEESG_EEENS_10bfloat16_tENS5_IJNS4_6LayoutINS5_IJiNS5_IJSB_iEEEiEEENS5_IJlNS5_IJSC_SB_EEElEEEEENSJ_INS5_IJNS5_IJNS5_IJNSA_ILi8EEESB_SP_EEEiEEENS5_IJNS5_IJNSA_ILi16EEESB_NSA_ILi4EEEEEEiEEEiEEENS5_IJNS5_IJNS5_IJNSA_ILi128EEESS_NSA_ILi2048EEEEEENSA_ILi16384EEEEEENS5_IJNS5_IJSC_NSA_ILi1024EEENSA_ILi32EEEEEElEEElEEEEEEEESI_NS5_IJlSC_lEEENS4_8TiledMMAINS4_8MMA_AtomIJNS4_33SM100_MMA_F16BF16_2x1SM_SS_SPARSEISI_SI_fLi256ELi64ELNS4_4UMMA5MajorE0ELS1E_0ELNS1D_7ScaleInE0ELS1F_0EEEEEENSJ_INS5_IJSC_SC_SC_EEENS5_IJNSA_ILi0EEES1J_S1J_EEEEENS5_IJNS4_10UnderscoreES1M_S1M_EEEEENS4_18SM100_TMA_2SM_LOADENS4_14ComposedLayoutINS4_7SwizzleILi2ELi4ELi3EEENS4_25smem_sparse_ptr_flag_bitsILi2ELi16EEENSJ_INS5_IJNS5_IJSC_SP_EEENS5_IJSB_S13_EEEEEENS5_IJNS5_IJS1J_SG_EEESM_EEEEEEEvNS4_8identityES1P_NS1Q_INS1R_ILi3ELi4ELi3EEENS4_18smem_ptr_flag_bitsILi16EEENSJ_INS5_IJSP_SG_EEENS5_IJSG_SC_EEEEEEEvS22_EENS_8epilogue10collective18CollectiveEpilogueINS2B_23Sm100TmaWarpSpecializedILi4ELi2ELi16ELb1ELb0EEEJNS5_IJSX_SG_SG_EEENS5_IJNSJ_ISX_SC_EENSJ_ISS_SC_EEEEEfNS5_IJSC_llEEEfS2K_NS2B_6fusion15FusionCallbacksIS2F_NS2L_17LinearCombinationIffffLNS_15FloatRoundStyleE2EEES2G_S2J_JEEENS4_5SM1004TMEM4LOAD26SM100_TMEM_LOAD_32dp32b16xENS4_13SM90_TMA_LOADENS1Q_INS1R_ILi2ELi5ELi2EEENS24_ILi32EEENSJ_INS5_IJS13_ST_EEENS5_IJSC_S13_EEEEEEENS4_39AutoVectorizingCopyWithAssumedAlignmentILi128EEENS4_14SM90_TMA_STOREES31_S33_S33_EEEvvEEEEvNT_6ParamsE,"",@"SHT_CUDA_INFO"
	.sectionflags	@""
	.align	4


	//----- nvinfo : EIATTR_CUDA_API_VERSION
	.align		4
        /*0000*/ 	.byte	0x04, 0x37
        /*0002*/ 	.short	(.L_31 - .L_30)
.L_30:
        /*0004*/ 	.word	0x00000082


	//----- nvinfo : EIATTR_KPARAM_INFO
	.align		4
.L_31:
        /*0008*/ 	.byte	0x04, 0x17
        /*000a*/ 	.short	(.L_33 - .L_32)
.L_32:
        /*000c*/ 	.word	0x00000000
        /*0010*/ 	.short	0x0000
        /*0012*/ 	.short	0x0000
        /*0014*/ 	.byte	0x00, 0xf0, 0x01, 0x28


	//----- nvinfo : EIATTR_AT_ENTRY_FRAGMENTS
	.align		4
.L_33:
        /*0018*/ 	.byte	0x04, 0x4f
        /*001a*/ 	.short	(.L_35 - .L_34)


	//   ....[0]....
.L_34:
        /*001c*/ 	.word	0x00000007


	//----- nvinfo : EIATTR_RESERVED_SMEM_USED
	.align		4
.L_35:
        /*0020*/ 	.byte	0x01, 0x41
	.zero		2


	//----- nvinfo : EIATTR_SPARSE_MMA_MASK
	.align		4
        /*0024*/ 	.byte	0x03, 0x50
        /*0026*/ 	.short	0x0040


	//----- nvinfo : EIATTR_TCGEN05_2CTA_USED
	.align		4
        /*0028*/ 	.byte	0x01, 0x52
	.zero		2


	//----- nvinfo : EIATTR_MAXREG_COUNT
	.align		4
        /*002c*/ 	.byte	0x03, 0x1b
        /*002e*/ 	.short	0x00ff


	//----- nvinfo : EIATTR_NUM_BARRIERS
	.align		4
        /*0030*/ 	.byte	0x02, 0x4c
        /*0032*/ 	.byte	0x07
	.zero		1


	//----- nvinfo : EIATTR_EXTERNS
	.align		4
        /*0034*/ 	.byte	0x04, 0x0f
        /*0036*/ 	.short	(.L_37 - .L_36)


	//   ....[0]....
	.align		4
.L_36:
        /*0038*/ 	.word	index@(__assertfail)


	//----- nvinfo : EIATTR_MERCURY_ISA_VERSION
	.align		4
.L_37:
        /*003c*/ 	.byte	0x03, 0x5f
        /*003e*/ 	.short	0x0101


	//----- nvinfo : EIATTR_INT_WARP_WIDE_INSTR_OFFSETS
	.align		4
        /*0040*/ 	.byte	0x04, 0x31
        /*0042*/ 	.short	(.L_39 - .L_38)


	//   ....[0]....
.L_38:
        /*0044*/ 	.word	0x00000e10


	//   ....[1]....
        /*0048*/ 	.word	0x00000eb0


	//   ....[2]....
        /*004c*/ 	.word	0x00001e80


	//   ....[3]....
        /*0050*/ 	.word	0x00004200


	//   ....[4]....
        /*0054*/ 	.word	0x00004220


	//   ....[5]....
        /*0058*/ 	.word	0x00004250


	//   ....[6]....
        /*005c*/ 	.word	0x00004bb0


	//   ....[7]....
        /*0060*/ 	.word	0x00004bd0


	//   ....[8]....
        /*0064*/ 	.word	0x00004c70


	//   ....[9]....
        /*0068*/ 	.word	0x00004d10


	//   ....[10]....
        /*006c*/ 	.word	0x00004dd0


	//   ....[11]....
        /*0070*/ 	.word	0x00004e50


	//   ....[12]....
        /*0074*/ 	.word	0x00004e70


	//   ....[13]....
        /*0078*/ 	.word	0x00004f40


	//   ....[14]....
        /*007c*/ 	.word	0x00004fd0


	//   ....[15]....
        /*0080*/ 	.word	0x00005090


	//   ....[16]....
        /*0084*/ 	.word	0x00005120


	//   ....[17]....
        /*0088*/ 	.word	0x00005140


	//   ....[18]....
        /*008c*/ 	.word	0x00005270


	//   ....[19]....
        /*0090*/ 	.word	0x000052d0


	//   ....[20]....
        /*0094*/ 	.word	0x00005380


	//   ....[21]....
        /*0098*/ 	.word	0x000054d0


	//   ....[22]....
        /*009c*/ 	.word	0x00005530


	//   ....[23]....
        /*00a0*/ 	.word	0x00005550


	//   ....[24]....
        /*00a4*/ 	.word	0x00005570


	//   ....[25]....
        /*00a8*/ 	.word	0x00005760


	//----- nvinfo : EIATTR_COOP_GROUP_MASK_REGIDS
	.align		4
.L_39:
        /*00ac*/ 	.byte	0x04, 0x29
        /*00ae*/ 	.short	(.L_41 - .L_40)


	//   ....[0]....
.L_40:
        /*00b0*/ 	.word	0xffffffff


	//   ....[1]....
        /*00b4*/ 	.word	0xffffffff


	//   ....[2]....
        /*00b8*/ 	.word	0xffffffff


	//   ....[3]....
        /*00bc*/ 	.word	0xffffffff


	//   ....[4]....
        /*00c0*/ 	.word	0xffffffff


	//   ....[5]....
        /*00c4*/ 	.word	0xffffffff


	//   ....[6]....
        /*00c8*/ 	.word	0xffffffff


	//   ....[7]....
        /*00cc*/ 	.word	0xffffffff


	//   ....[8]....
        /*00d0*/ 	.word	0xffffffff


	//   ....[9]....
        /*00d4*/ 	.word	0xffffffff


	//   ....[10]....
        /*00d8*/ 	.word	0xffffffff


	//   ....[11]....
        /*00dc*/ 	.word	0xffffffff


	//   ....[12]....
        /*00e0*/ 	.word	0xffffffff


	//   ....[13]....
        /*00e4*/ 	.word	0xffffffff


	//----- nvinfo : EIATTR_COOP_GROUP_INSTR_OFFSETS
	.align		4
.L_41:
        /*00e8*/ 	.byte	0x04, 0x28
        /*00ea*/ 	.short	(.L_43 - .L_42)


	//   ....[0]....
.L_42:
        /*00ec*/ 	.word	0x000000c0


	//   ....[1]....
        /*00f0*/ 	.word	0x00000530


	//   ....[2]....
        /*00f4*/ 	.word	0x000007c0


	//   ....[3]....
        /*00f8*/ 	.word	0x00000950


	//   ....[4]....
        /*00fc*/ 	.word	0x00000a40


	//   ....[5]....
        /*0100*/ 	.word	0x00000ba0


	//   ....[6]....
        /*0104*/ 	.word	0x00000cf0


	//   ....[7]....
        /*0108*/ 	.word	0x00000f30


	//   ....[8]....
        /*010c*/ 	.word	0x00001d70


	//   ....[9]....
        /*0110*/ 	.word	0x00003040


	//   ....[10]....
        /*0114*/ 	.word	0x00003510


	//   ....[11]....
        /*0118*/ 	.word	0x00003540


	//   ....[12]....
        /*011c*/ 	.word	0x00004110


	//   ....[13]....
        /*0120*/ 	.word	0x00004310


	//----- nvinfo : EIATTR_VRC_CTA_INIT_COUNT
	.align		4
.L_43:
        /*0124*/ 	.byte	0x02, 0x4a
        /*0126*/ 	.byte	0x80
	.zero		1


	//----- nvinfo : EIATTR_SYSCALL_OFFSETS
	.align		4
        /*0128*/ 	.byte	0x04, 0x46
        /*012a*/ 	.short	(.L_45 - .L_44)


	//   ....[0]....
.L_44:
        /*012c*/ 	.word	0x000061c0


	//   ....[1]....
        /*0130*/ 	.word	0x000062b0


	//   ....[2]....
        /*0134*/ 	.word	0x00006b00


	//   ....[3]....
        /*0138*/ 	.word	0x000074f0


	//   ....[4]....
        /*013c*/ 	.word	0x00007ec0


	//   ....[5]....
        /*0140*/ 	.word	0x00008880


	//----- nvinfo : EIATTR_MBARRIER_INSTR_OFFSETS
	.align		4
.L_45:
        /*0144*/ 	.byte	0x04, 0x39
        /*0146*/ 	.short	(.L_47 - .L_46)


	//   ....[0]....
.L_46:
        /*0148*/ 	.word	0x00000600
        /*014c*/ 	.word	0x000000ff
        /*0150*/ 	.word	0x00000000
        /*0154*/ 	.short	0x0100
        /*0156*/ 	.byte	0x07
	.zero		1


	//   ....[1]....
        /*0158*/ 	.word	0x00000610
        /*015c*/ 	.word	0x000000ff
        /*0160*/ 	.word	0x00000068
        /*0164*/ 	.short	0x0100
        /*0166*/ 	.byte	0x07
	.zero		1


	//   ....[2]....
        /*0168*/ 	.word	0x00000620
        /*016c*/ 	.word	0x000000ff
        /*0170*/ 	.word	0x00000008
        /*0174*/ 	.short	0x0100
        /*0176*/ 	.byte	0x07
	.zero		1


	//   ....[3]....
        /*0178*/ 	.word	0x00000630
        /*017c*/ 	.word	0x000000ff
        /*0180*/ 	.word	0x00000070
        /*0184*/ 	.short	0x0100
        /*0186*/ 	.byte	0x07
	.zero		1


	//   ....[4]....
        /*0188*/ 	.word	0x00000640
        /*018c*/ 	.word	0x000000ff
        /*0190*/ 	.word	0x00000010
        /*0194*/ 	.short	0x0100
        /*0196*/ 	.byte	0x07
	.zero		1


	//   ....[5]....
        /*0198*/ 	.word	0x00000650
        /*019c*/ 	.word	0x000000ff
        /*01a0*/ 	.word	0x00000078
        /*01a4*/ 	.short	0x0100
        /*01a6*/ 	.byte	0x07
	.zero		1


	//   ....[6]....
        /*01a8*/ 	.word	0x00000660
        /*01ac*/ 	.word	0x000000ff
        /*01b0*/ 	.word	0x00000018
        /*01b4*/ 	.short	0x0100
        /*01b6*/ 	.byte	0x07
	.zero		1


	//   ....[7]....
        /*01b8*/ 	.word	0x00000670
        /*01bc*/ 	.word	0x000000ff
        /*01c0*/ 	.word	0x00000080
        /*01c4*/ 	.short	0x0100
        /*01c6*/ 	.byte	0x07
	.zero		1


	//   ....[8]....
        /*01c8*/ 	.word	0x00000680
        /*01cc*/ 	.word	0x000000ff
        /*01d0*/ 	.word	0x00000020
        /*01d4*/ 	.short	0x0100
        /*01d6*/ 	.byte	0x07
	.zero		1


	//   ....[9]....
        /*01d8*/ 	.word	0x00000690
        /*01dc*/ 	.word	0x000000ff
        /*01e0*/ 	.word	0x00000088
        /*01e4*/ 	.short	0x0100
        /*01e6*/ 	.byte	0x07
	.zero		1


	//   ....[10]....
        /*01e8*/ 	.word	0x000006a0
        /*01ec*/ 	.word	0x000000ff
        /*01f0*/ 	.word	0x00000028
        /*01f4*/ 	.short	0x0100
        /*01f6*/ 	.byte	0x07
	.zero		1


	//   ....[11]....
        /*01f8*/ 	.word	0x000006b0
        /*01fc*/ 	.word	0x000000ff
        /*0200*/ 	.word	0x00000090
        /*0204*/ 	.short	0x0100
        /*0206*/ 	.byte	0x07
	.zero		1


	//   ....[12]....
        /*0208*/ 	.word	0x000006c0
        /*020c*/ 	.word	0x000000ff
        /*0210*/ 	.word	0x00000030
        /*0214*/ 	.short	0x0100
        /*0216*/ 	.byte	0x07
	.zero		1


	//   ....[13]....
        /*0218*/ 	.word	0x000006d0
        /*021c*/ 	.word	0x000000ff
        /*0220*/ 	.word	0x00000098
        /*0224*/ 	.short	0x0100
        /*0226*/ 	.byte	0x07
	.zero		1


	//   ....[14]....
        /*0228*/ 	.word	0x000006e0
        /*022c*/ 	.word	0x000000ff
        /*0230*/ 	.word	0x00000038
        /*0234*/ 	.short	0x0100
        /*0236*/ 	.byte	0x07
	.zero		1


	//   ....[15]....
        /*0238*/ 	.word	0x000006f0
        /*023c*/ 	.word	0x000000ff
        /*0240*/ 	.word	0x000000a0
        /*0244*/ 	.short	0x0100
        /*0246*/ 	.byte	0x07
	.zero		1


	//   ....[16]....
        /*0248*/ 	.word	0x00000700
        /*024c*/ 	.word	0x000000ff
        /*0250*/ 	.word	0x00000040
        /*0254*/ 	.short	0x0100
        /*0256*/ 	.byte	0x07
	.zero		1


	//   ....[17]....
        /*0258*/ 	.word	0x00000710
        /*025c*/ 	.word	0x000000ff
        /*0260*/ 	.word	0x000000a8
        /*0264*/ 	.short	0x0100
        /*0266*/ 	.byte	0x07
	.zero		1


	//   ....[18]....
        /*0268*/ 	.word	0x00000720
        /*026c*/ 	.word	0x000000ff
        /*0270*/ 	.word	0x00000048
        /*0274*/ 	.short	0x0100
        /*0276*/ 	.byte	0x07
	.zero		1


	//   ....[19]....
        /*0278*/ 	.word	0x00000730
        /*027c*/ 	.word	0x000000ff
        /*0280*/ 	.word	0x000000b0
        /*0284*/ 	.short	0x0100
        /*0286*/ 	.byte	0x07
	.zero		1


	//   ....[20]....
        /*0288*/ 	.word	0x00000740
        /*028c*/ 	.word	0x000000ff
        /*0290*/ 	.word	0x00000050
        /*0294*/ 	.short	0x0100
        /*0296*/ 	.byte	0x07
	.zero		1


	//   ....[21]....
        /*0298*/ 	.word	0x00000750
        /*029c*/ 	.word	0x000000ff
        /*02a0*/ 	.word	0x000000b8
        /*02a4*/ 	.short	0x0100
        /*02a6*/ 	.byte	0x07
	.zero		1


	//   ....[22]....
        /*02a8*/ 	.word	0x00000760
        /*02ac*/ 	.word	0x000000ff
        /*02b0*/ 	.word	0x00000058
        /*02b4*/ 	.short	0x0100
        /*02b6*/ 	.byte	0x07
	.zero		1


	//   ....[23]....
        /*02b8*/ 	.word	0x00000770
        /*02bc*/ 	.word	0x000000ff
        /*02c0*/ 	.word	0x000000c0
        /*02c4*/ 	.short	0x0100
        /*02c6*/ 	.byte	0x07
	.zero		1


	//   ....[24]....
        /*02c8*/ 	.word	0x00000780
        /*02cc*/ 	.word	0x000000ff
        /*02d0*/ 	.word	0x00000060
        /*02d4*/ 	.short	0x0100
        /*02d6*/ 	.byte	0x07
	.zero		1


	//   ....[25]....
        /*02d8*/ 	.word	0x00000790
        /*02dc*/ 	.word	0x000000ff
        /*02e0*/ 	.word	0x000000c8
        /*02e4*/ 	.short	0x0100
        /*02e6*/ 	.byte	0x07
	.zero		1


	//   ....[26]....
        /*02e8*/ 	.word	0x000008c0
        /*02ec*/ 	.word	0x000000ff
        /*02f0*/ 	.word	0x000000d0
        /*02f4*/ 	.short	0x0100
        /*02f6*/ 	.byte	0x08
	.zero		1


	//   ....[27]....
        /*02f8*/ 	.word	0x000008d0
        /*02fc*/ 	.word	0x000000ff
        /*0300*/ 	.word	0x000000f0
        /*0304*/ 	.short	0x0100
        /*0306*/ 	.byte	0x08
	.zero		1


	//   ....[28]....
        /*0308*/ 	.word	0x000008e0
        /*030c*/ 	.word	0x000000ff
        /*0310*/ 	.word	0x000000d8
        /*0314*/ 	.short	0x0100
        /*0316*/ 	.byte	0x08
	.zero		1


	//   ....[29]....
        /*0318*/ 	.word	0x000008f0
        /*031c*/ 	.word	0x000000ff
        /*0320*/ 	.word	0x000000f8
        /*0324*/ 	.short	0x0100
        /*0326*/ 	.byte	0x08
	.zero		1


	//   ....[30]....
        /*0328*/ 	.word	0x00000900
        /*032c*/ 	.word	0x000000ff
        /*0330*/ 	.word	0x000000e0
        /*0334*/ 	.short	0x0100
        /*0336*/ 	.byte	0x08
	.zero		1


	//   ....[31]....
        /*0338*/ 	.word	0x00000910
        /*033c*/ 	.word	0x000000ff
        /*0340*/ 	.word	0x00000100
        /*0344*/ 	.short	0x0100
        /*0346*/ 	.byte	0x08
	.zero		1


	//   ....[32]....
        /*0348*/ 	.word	0x00000920
        /*034c*/ 	.word	0x000000ff
        /*0350*/ 	.word	0x000000e8
        /*0354*/ 	.short	0x0100
        /*0356*/ 	.byte	0x08
	.zero		1


	//   ....[33]....
        /*0358*/ 	.word	0x00000930
        /*035c*/ 	.word	0x000000ff
        /*0360*/ 	.word	0x00000108
        /*0364*/ 	.short	0x0100
        /*0366*/ 	.byte	0x08
	.zero		1


	//   ....[34]....
        /*0368*/ 	.word	0x00000a10
        /*036c*/ 	.word	0x000000ff
        /*0370*/ 	.word	0x00000110
        /*0374*/ 	.short	0x0100
        /*0376*/ 	.byte	0x07
	.zero		1


	//   ....[35]....
        /*0378*/ 	.word	0x00000a20
        /*037c*/ 	.word	0x000000ff
        /*0380*/ 	.word	0x00000118
        /*0384*/ 	.short	0x0100
        /*0386*/ 	.byte	0x07
	.zero		1


	//   ....[36]....
        /*0388*/ 	.word	0x00000b50
        /*038c*/ 	.word	0x000000ff
        /*0390*/ 	.word	0x00000120
        /*0394*/ 	.short	0x0100
        /*0396*/ 	.byte	0x07
	.zero		1


	//   ....[37]....
        /*0398*/ 	.word	0x00000b60
        /*039c*/ 	.word	0x000000ff
        /*03a0*/ 	.word	0x00000130
        /*03a4*/ 	.short	0x0100
        /*03a6*/ 	.byte	0x07
	.zero		1


	//   ....[38]....
        /*03a8*/ 	.word	0x00000b70
        /*03ac*/ 	.word	0x000000ff
        /*03b0*/ 	.word	0x00000128
        /*03b4*/ 	.short	0x0100
        /*03b6*/ 	.byte	0x07
	.zero		1


	//   ....[39]....
        /*03b8*/ 	.word	0x00000b80
        /*03bc*/ 	.word	0x000000ff
        /*03c0*/ 	.word	0x00000138
        /*03c4*/ 	.short	0x0100
        /*03c6*/ 	.byte	0x07
	.zero		1


	//   ....[40]....
        /*03c8*/ 	.word	0x00000ca0
        /*03cc*/ 	.word	0x000000ff
        /*03d0*/ 	.word	0x00000140
        /*03d4*/ 	.short	0x0100
        /*03d6*/ 	.byte	0x08
	.zero		1


	//   ....[41]....
        /*03d8*/ 	.word	0x00000cb0
        /*03dc*/ 	.word	0x000000ff
        /*03e0*/ 	.word	0x00000150
        /*03e4*/ 	.short	0x0100
        /*03e6*/ 	.byte	0x08
	.zero		1


	//   ....[42]....
        /*03e8*/ 	.word	0x00000cc0
        /*03ec*/ 	.word	0x000000ff
        /*03f0*/ 	.word	0x00000148
        /*03f4*/ 	.short	0x0100
        /*03f6*/ 	.byte	0x08
	.zero		1


	//   ....[43]....
        /*03f8*/ 	.word	0x00000cd0
        /*03fc*/ 	.word	0x000000ff
        /*0400*/ 	.word	0x00000158
        /*0404*/ 	.short	0x0100
        /*0406*/ 	.byte	0x08
	.zero		1


	//   ....[44]....
        /*0408*/ 	.word	0x00000dc0
        /*040c*/ 	.word	0x000000ff
        /*0410*/ 	.word	0x00000160
        /*0414*/ 	.short	0x0100
        /*0416*/ 	.byte	0x07
	.zero		1


	//   ....[45]....
        /*0418*/ 	.word	0x00000dd0
        /*041c*/ 	.word	0x000000ff
        /*0420*/ 	.word	0x00000170
        /*0424*/ 	.short	0x0100
        /*0426*/ 	.byte	0x07
	.zero		1


	//   ....[46]....
        /*0428*/ 	.word	0x00000de0
        /*042c*/ 	.word	0x000000ff
        /*0430*/ 	.word	0x00000168
        /*0434*/ 	.short	0x0100
        /*0436*/ 	.byte	0x07
	.zero		1


	//   ....[47]....
        /*0438*/ 	.word	0x00000df0
        /*043c*/ 	.word	0x000000ff
        /*0440*/ 	.word	0x00000178
        /*0444*/ 	.short	0x0100
        /*0446*/ 	.byte	0x07
	.zero		1


	//   ....[48]....
        /*0448*/ 	.word	0x00000ee0
        /*044c*/ 	.word	0x000000ff
        /*0450*/ 	.word	0x00000180
        /*0454*/ 	.short	0x0100
        /*0456*/ 	.byte	0x06
	.zero		1


	//   ....[49]....
        /*0458*/ 	.word	0x00001870
        /*045c*/ 	.word	0x00000005
        /*0460*/ 	.word	0x00000170
        /*0464*/ 	.short	0x010a
        /*0466*/ 	.byte	0xff
	.zero		1


	//   ....[50]....
        /*0468*/ 	.word	0x000018a0
        /*046c*/ 	.word	0x00000005
        /*0470*/ 	.word	0x00000160
        /*0474*/ 	.short	0x0101
        /*0476*/ 	.byte	0xff
	.zero		1


	//   ....[51]....
        /*0478*/ 	.word	0x00001920
        /*047c*/ 	.word	0x000000ff
        /*0480*/ 	.word	0x00000068
        /*0484*/ 	.short	0x010a
        /*0486*/ 	.byte	0x08
	.zero		1


	//   ....[52]....
        /*0488*/ 	.word	0x00001aa0
        /*048c*/ 	.word	0x000000ff
        /*0490*/ 	.word	0x00000068
        /*0494*/ 	.short	0x010a
        /*0496*/ 	.byte	0x09
	.zero		1


	//   ....[53]....
        /*0498*/ 	.word	0x00001c20
        /*049c*/ 	.word	0x000000ff
        /*04a0*/ 	.word	0x00000068
        /*04a4*/ 	.short	0x010a
        /*04a6*/ 	.byte	0x10
	.zero		1


	//   ....[54]....
        /*04a8*/ 	.word	0x00001d50
        /*04ac*/ 	.word	0x000000ff
        /*04b0*/ 	.word	0x00000118
        /*04b4*/ 	.short	0x0101
        /*04b6*/ 	.byte	0x06
	.zero		1


	//   ....[55]....
        /*04b8*/ 	.word	0x00001d80
        /*04bc*/ 	.word	0x00000008
        /*04c0*/ 	.word	0x00000120
        /*04c4*/ 	.short	0x010a
        /*04c6*/ 	.byte	0xff
	.zero		1


	//   ....[56]....
        /*04c8*/ 	.word	0x00001e50
        /*04cc*/ 	.word	0x00000008
        /*04d0*/ 	.word	0x00000000
        /*04d4*/ 	.short	0x0101
        /*04d6*/ 	.byte	0xff
	.zero		1


	//   ....[57]....
        /*04d8*/ 	.word	0x000023b0
        /*04dc*/ 	.word	0x000000ff
        /*04e0*/ 	.word	0x00000000
        /*04e4*/ 	.short	0x010a
        /*04e6*/ 	.byte	0x04
	.zero		1


	//   ....[58]....
        /*04e8*/ 	.word	0x00002440
        /*04ec*/ 	.word	0x000000ff
        /*04f0*/ 	.word	0x00000000
        /*04f4*/ 	.short	0x010a
        /*04f6*/ 	.byte	0x04
	.zero		1


	//   ....[59]....
        /*04f8*/ 	.word	0x000024d0
        /*04fc*/ 	.word	0x000000ff
        /*0500*/ 	.word	0x00000000
        /*0504*/ 	.short	0x010a
        /*0506*/ 	.byte	0x04
	.zero		1


	//   ....[60]....
        /*0508*/ 	.word	0x00002560
        /*050c*/ 	.word	0x000000ff
        /*0510*/ 	.word	0x00000000
        /*0514*/ 	.short	0x010a
        /*0516*/ 	.byte	0x04
	.zero		1


	//   ....[61]....
        /*0518*/ 	.word	0x000025f0
        /*051c*/ 	.word	0x000000ff
        /*0520*/ 	.word	0x00000000
        /*0524*/ 	.short	0x010a
        /*0526*/ 	.byte	0x04
	.zero		1


	//   ....[62]....
        /*0528*/ 	.word	0x00002680
        /*052c*/ 	.word	0x000000ff
        /*0530*/ 	.word	0x00000000
        /*0534*/ 	.short	0x010a
        /*0536*/ 	.byte	0x04
	.zero		1


	//   ....[63]....
        /*0538*/ 	.word	0x00002710
        /*053c*/ 	.word	0x000000ff
        /*0540*/ 	.word	0x00000000
        /*0544*/ 	.short	0x010a
        /*0546*/ 	.byte	0x04
	.zero		1


	//   ....[64]....
        /*0548*/ 	.word	0x000027a0
        /*054c*/ 	.word	0x000000ff
        /*0550*/ 	.word	0x00000000
        /*0554*/ 	.short	0x010a
        /*0556*/ 	.byte	0x04
	.zero		1


	//   ....[65]....
        /*0558*/ 	.word	0x00002830
        /*055c*/ 	.word	0x000000ff
        /*0560*/ 	.word	0x00000000
        /*0564*/ 	.short	0x010a
        /*0566*/ 	.byte	0x04
	.zero		1


	//   ....[66]....
        /*0568*/ 	.word	0x000028c0
        /*056c*/ 	.word	0x000000ff
        /*0570*/ 	.word	0x00000000
        /*0574*/ 	.short	0x010a
        /*0576*/ 	.byte	0x04
	.zero		1


	//   ....[67]....
        /*0578*/ 	.word	0x00002950
        /*057c*/ 	.word	0x000000ff
        /*0580*/ 	.word	0x00000000
        /*0584*/ 	.short	0x010a
        /*0586*/ 	.byte	0x04
	.zero		1


	//   ....[68]....
        /*0588*/ 	.word	0x000029e0
        /*058c*/ 	.word	0x000000ff
        /*0590*/ 	.word	0x00000000
        /*0594*/ 	.short	0x010a
        /*0596*/ 	.byte	0x04
	.zero		1


	//   ....[69]....
        /*0598*/ 	.word	0x00002a80
        /*059c*/ 	.word	0x00000000
        /*05a0*/ 	.word	0x00000000
        /*05a4*/ 	.short	0x010a
        /*05a6*/ 	.byte	0xff
	.zero		1


	//   ....[70]....
        /*05a8*/ 	.word	0x00002ba0
        /*05ac*/ 	.word	0x00000000
        /*05b0*/ 	.word	0x00000160
        /*05b4*/ 	.short	0x010a
        /*05b6*/ 	.byte	0xff
	.zero		1


	//   ....[71]....
        /*05b8*/ 	.word	0x00002c10
        /*05bc*/ 	.word	0x00000004
        /*05c0*/ 	.word	0x00000000
        /*05c4*/ 	.short	0x0101
        /*05c6*/ 	.byte	0xff
	.zero		1


	//   ....[72]....
        /*05c8*/ 	.word	0x00002c30
        /*05cc*/ 	.word	0x000000ff
        /*05d0*/ 	.word	0x00000130
        /*05d4*/ 	.short	0x010a
        /*05d6*/ 	.byte	0x05
	.zero		1


	//   ....[73]....
        /*05d8*/ 	.word	0x00002d50
        /*05dc*/ 	.word	0x00000000
        /*05e0*/ 	.word	0x00000120
        /*05e4*/ 	.short	0x010a
        /*05e6*/ 	.byte	0xff
	.zero		1


	//   ....[74]....
        /*05e8*/ 	.word	0x00002e50
        /*05ec*/ 	.word	0x00000000
        /*05f0*/ 	.word	0x00000000
        /*05f4*/ 	.short	0x0101
        /*05f6*/ 	.byte	0xff
	.zero		1


	//   ....[75]....
        /*05f8*/ 	.word	0x00002ee0
        /*05fc*/ 	.word	0x000000ff
        /*0600*/ 	.word	0x00000130
        /*0604*/ 	.short	0x0106
        /*0606*/ 	.byte	0x05
	.zero		1


	//   ....[76]....
        /*0608*/ 	.word	0x00002f00
        /*060c*/ 	.word	0x000000ff
        /*0610*/ 	.word	0x00000130
        /*0614*/ 	.short	0x010a
        /*0616*/ 	.byte	0x05
	.zero		1


	//   ....[77]....
        /*0618*/ 	.word	0x00002f90
        /*061c*/ 	.word	0x000000ff
        /*0620*/ 	.word	0x00000130
        /*0624*/ 	.short	0x0106
        /*0626*/ 	.byte	0x04
	.zero		1


	//   ....[78]....
        /*0628*/ 	.word	0x00002fd0
        /*062c*/ 	.word	0x00000000
        /*0630*/ 	.word	0x00000130
        /*0634*/ 	.short	0x010a
        /*0636*/ 	.byte	0xff
	.zero		1


	//   ....[79]....
        /*0638*/ 	.word	0x00003210
        /*063c*/ 	.word	0x000000ff
        /*0640*/ 	.word	0x00000008
        /*0644*/ 	.short	0x010a
        /*0646*/ 	.byte	0x06
	.zero		1


	//   ....[80]....
        /*0648*/ 	.word	0x00003230
        /*064c*/ 	.word	0x000000ff
        /*0650*/ 	.word	0x00000008
        /*0654*/ 	.short	0x010a
        /*0656*/ 	.byte	0x06
	.zero		1


	//   ....[81]....
        /*0658*/ 	.word	0x000033c0
        /*065c*/ 	.word	0x000000ff
        /*0660*/ 	.word	0x00000008
        /*0664*/ 	.short	0x010a
        /*0666*/ 	.byte	0x06
	.zero		1


	//   ....[82]....
        /*0668*/ 	.word	0x000033e0
        /*066c*/ 	.word	0x000000ff
        /*0670*/ 	.word	0x00000008
        /*0674*/ 	.short	0x010a
        /*0676*/ 	.byte	0x06
	.zero		1


	//   ....[83]....
        /*0678*/ 	.word	0x000034a0
        /*067c*/ 	.word	0x000000ff
        /*0680*/ 	.word	0x00000000
        /*0684*/ 	.short	0x0101
        /*0686*/ 	.byte	0x07
	.zero		1


	//   ....[84]....
        /*0688*/ 	.word	0x000037b0
        /*068c*/ 	.word	0x00000000
        /*0690*/ 	.word	0x00000120
        /*0694*/ 	.short	0x010a
        /*0696*/ 	.byte	0xff
	.zero		1


	//   ....[85]....
        /*0698*/ 	.word	0x00003870
        /*069c*/ 	.word	0x00000000
        /*06a0*/ 	.word	0x00000000
        /*06a4*/ 	.short	0x0101
        /*06a6*/ 	.byte	0xff
	.zero		1


	//   ....[86]....
        /*06a8*/ 	.word	0x00003930
        /*06ac*/ 	.word	0x000000ff
        /*06b0*/ 	.word	0x00000000
        /*06b4*/ 	.short	0x010a
        /*06b6*/ 	.byte	0x07
	.zero		1


	//   ....[87]....
        /*06b8*/ 	.word	0x00003940
        /*06bc*/ 	.word	0x000000ff
        /*06c0*/ 	.word	0x00000150
        /*06c4*/ 	.short	0x010a
        /*06c6*/ 	.byte	0x09
	.zero		1


	//   ....[88]....
        /*06c8*/ 	.word	0x00003a30
        /*06cc*/ 	.word	0x000000ff
        /*06d0*/ 	.word	0x00000000
        /*06d4*/ 	.short	0x010a
        /*06d6*/ 	.byte	0x08
	.zero		1


	//   ....[89]....
        /*06d8*/ 	.word	0x00003af0
        /*06dc*/ 	.word	0x000000ff
        /*06e0*/ 	.word	0x00000000
        /*06e4*/ 	.short	0x010a
        /*06e6*/ 	.byte	0x07
	.zero		1


	//   ....[90]....
        /*06e8*/ 	.word	0x00003f10
        /*06ec*/ 	.word	0x000000ff
        /*06f0*/ 	.word	0x00000000
        /*06f4*/ 	.short	0x010a
        /*06f6*/ 	.byte	0x04
	.zero		1


	//   ....[91]....
        /*06f8*/ 	.word	0x00003fb0
        /*06fc*/ 	.word	0x00000000
        /*0700*/ 	.word	0x00000000
        /*0704*/ 	.short	0x010a
        /*0706*/ 	.byte	0xff
	.zero		1


	//   ....[92]....
        /*0708*/ 	.word	0x00003ff0
        /*070c*/ 	.word	0x00000000
        /*0710*/ 	.word	0x00000000
        /*0714*/ 	.short	0x010a
        /*0716*/ 	.byte	0xff
	.zero		1


	//   ....[93]....
        /*0718*/ 	.word	0x00004060
        /*071c*/ 	.word	0x000000ff
        /*0720*/ 	.word	0x00000000
        /*0724*/ 	.short	0x0101
        /*0726*/ 	.byte	0x04
	.zero		1


	//   ....[94]....
        /*0728*/ 	.word	0x000040a0
        /*072c*/ 	.word	0x000000ff
        /*0730*/ 	.word	0x00000180
        /*0734*/ 	.short	0x010a
        /*0736*/ 	.byte	0x06
	.zero		1


	//   ....[95]....
        /*0738*/ 	.word	0x00004100
        /*073c*/ 	.word	0x000000ff
        /*0740*/ 	.word	0x00000000
        /*0744*/ 	.short	0x0101
        /*0746*/ 	.byte	0x04
	.zero		1


	//   ....[96]....
        /*0748*/ 	.word	0x00004560
        /*074c*/ 	.word	0x00000000
        /*0750*/ 	.word	0x00000120
        /*0754*/ 	.short	0x010a
        /*0756*/ 	.byte	0xff
	.zero		1


	//   ....[97]....
        /*0758*/ 	.word	0x00004620
        /*075c*/ 	.word	0x00000000
        /*0760*/ 	.word	0x00000000
        /*0764*/ 	.short	0x0101
        /*0766*/ 	.byte	0xff
	.zero		1


	//   ....[98]....
        /*0768*/ 	.word	0x00004940
        /*076c*/ 	.word	0x000000ff
        /*0770*/ 	.word	0x00000118
        /*0774*/ 	.short	0x010a
        /*0776*/ 	.byte	0x06
	.zero		1


	//   ....[99]....
        /*0778*/ 	.word	0x00004b30
        /*077c*/ 	.word	0x000000ff
        /*0780*/ 	.word	0x000000f0
        /*0784*/ 	.short	0x010a
        /*0786*/ 	.byte	0x06
	.zero		1


	//   ....[100]....
        /*0788*/ 	.word	0x00004e00
        /*078c*/ 	.word	0x000000ff
        /*0790*/ 	.word	0x000000d0
        /*0794*/ 	.short	0x010b
        /*0796*/ 	.byte	0x06
	.zero		1


	//   ....[101]....
        /*0798*/ 	.word	0x00004e10
        /*079c*/ 	.word	0x000000ff
        /*07a0*/ 	.word	0x00000000
        /*07a4*/ 	.short	0x0101
        /*07a6*/ 	.byte	0x15
	.zero		1


	//   ....[102]....
        /*07a8*/ 	.word	0x00004e20
        /*07ac*/ 	.word	0x000000ff
        /*07b0*/ 	.word	0x000000f8
        /*07b4*/ 	.short	0x010a
        /*07b6*/ 	.byte	0x06
	.zero		1


	//   ....[103]....
        /*07b8*/ 	.word	0x000050c0
        /*07bc*/ 	.word	0x000000ff
        /*07c0*/ 	.word	0x000000d8
        /*07c4*/ 	.short	0x010b
        /*07c6*/ 	.byte	0x06
	.zero		1


	//   ....[104]....
        /*07c8*/ 	.word	0x000050d0
        /*07cc*/ 	.word	0x000000ff
        /*07d0*/ 	.word	0x00000000
        /*07d4*/ 	.short	0x0101
        /*07d6*/ 	.byte	0x15
	.zero		1


	//   ....[105]....
        /*07d8*/ 	.word	0x000050e0
        /*07dc*/ 	.word	0x000000ff
        /*07e0*/ 	.word	0x00000100
        /*07e4*/ 	.short	0x010a
        /*07e6*/ 	.byte	0x06
	.zero		1


	//   ....[106]....
        /*07e8*/ 	.word	0x00005430
        /*07ec*/ 	.word	0x000000ff
        /*07f0*/ 	.word	0x000000e0
        /*07f4*/ 	.short	0x010b
        /*07f6*/ 	.byte	0x06
	.zero		1


	//   ....[107]....
        /*07f8*/ 	.word	0x00005490
        /*07fc*/ 	.word	0x000000ff
        /*0800*/ 	.word	0x00000000
        /*0804*/ 	.short	0x0101
        /*0806*/ 	.byte	0x15
	.zero		1


	//   ....[108]....
        /*0808*/ 	.word	0x000054a0
        /*080c*/ 	.word	0x000000ff
        /*0810*/ 	.word	0x00000108
        /*0814*/ 	.short	0x010a
        /*0816*/ 	.byte	0x06
	.zero		1


	//   ....[109]....
        /*0818*/ 	.word	0x000057a0
        /*081c*/ 	.word	0x000000ff
        /*0820*/ 	.word	0x000000e8
        /*0824*/ 	.short	0x010b
        /*0826*/ 	.byte	0x06
	.zero		1


	//   ....[110]....
        /*0828*/ 	.word	0x000057c0
        /*082c*/ 	.word	0x000000ff
        /*0830*/ 	.word	0x00000000
        /*0834*/ 	.short	0x0101
        /*0836*/ 	.byte	0x07
	.zero		1


	//   ....[111]....
        /*0838*/ 	.word	0x00005800
        /*083c*/ 	.word	0x000000ff
        /*0840*/ 	.word	0x000000f0
        /*0844*/ 	.short	0x010a
        /*0846*/ 	.byte	0x06
	.zero		1


	//   ....[112]....
        /*0848*/ 	.word	0x00005820
        /*084c*/ 	.word	0x000000ff
        /*0850*/ 	.word	0x000000f8
        /*0854*/ 	.short	0x010a
        /*0856*/ 	.byte	0x06
	.zero		1


	//   ....[113]....
        /*0858*/ 	.word	0x00005840
        /*085c*/ 	.word	0x000000ff
        /*0860*/ 	.word	0x00000100
        /*0864*/ 	.short	0x010a
        /*0866*/ 	.byte	0x06
	.zero		1


	//   ....[114]....
        /*0868*/ 	.word	0x00005880
        /*086c*/ 	.word	0x00000000
        /*0870*/ 	.word	0x00000108
        /*0874*/ 	.short	0x010a
        /*0876*/ 	.byte	0xff
	.zero		1


	//   ....[115]....
        /*0878*/ 	.word	0x00005b80
        /*087c*/ 	.word	0x00000000
        /*0880*/ 	.word	0x00000120
        /*0884*/ 	.short	0x010a
        /*0886*/ 	.byte	0xff
	.zero		1


	//   ....[116]....
        /*0888*/ 	.word	0x00005c90
        /*088c*/ 	.word	0x00000000
        /*0890*/ 	.word	0x00000000
        /*0894*/ 	.short	0x0101
        /*0896*/ 	.byte	0xff
	.zero		1


	//   ....[117]....
        /*0898*/ 	.word	0x00006700
        /*089c*/ 	.word	0x000000ff
        /*08a0*/ 	.word	0x000000d0
        /*08a4*/ 	.short	0x010a
        /*08a6*/ 	.byte	0x30
	.zero		1


	//   ....[118]....
        /*08a8*/ 	.word	0x00006740
        /*08ac*/ 	.word	0x0000004f
        /*08b0*/ 	.word	0x00000140
        /*08b4*/ 	.short	0x010a
        /*08b6*/ 	.byte	0xff
	.zero		1


	//   ....[119]....
        /*08b8*/ 	.word	0x00006830
        /*08bc*/ 	.word	0x000000ff
        /*08c0*/ 	.word	0x000000d0
        /*08c4*/ 	.short	0x010a
        /*08c6*/ 	.byte	0x30
	.zero		1


	//   ....[120]....
        /*08c8*/ 	.word	0x000069e0
        /*08cc*/ 	.word	0x0000004f
        /*08d0*/ 	.word	0x00000140
        /*08d4*/ 	.short	0x010a
        /*08d6*/ 	.byte	0xff
	.zero		1


	//   ....[121]....
        /*08d8*/ 	.word	0x00007150
        /*08dc*/ 	.word	0x00000000
        /*08e0*/ 	.word	0x00000000
        /*08e4*/ 	.short	0x0101
        /*08e6*/ 	.byte	0xff
	.zero		1


	//   ....[122]....
        /*08e8*/ 	.word	0x00007160
        /*08ec*/ 	.word	0x00000003
        /*08f0*/ 	.word	0x000000d0
        /*08f4*/ 	.short	0x010a
        /*08f6*/ 	.byte	0xff
	.zero		1


	//   ....[123]....
        /*08f8*/ 	.word	0x00007220
        /*08fc*/ 	.word	0x00000003
        /*0900*/ 	.word	0x000000d0
        /*0904*/ 	.short	0x010a
        /*0906*/ 	.byte	0xff
	.zero		1


	//   ....[124]....
        /*0908*/ 	.word	0x00007b20
        /*090c*/ 	.word	0x00000000
        /*0910*/ 	.word	0x00000000
        /*0914*/ 	.short	0x0101
        /*0916*/ 	.byte	0xff
	.zero		1


	//   ....[125]....
        /*0918*/ 	.word	0x00007b40
        /*091c*/ 	.word	0x00000003
        /*0920*/ 	.word	0x000000d0
        /*0924*/ 	.short	0x010a
        /*0926*/ 	.byte	0xff
	.zero		1


	//   ....[126]....
        /*0928*/ 	.word	0x00007bf0
        /*092c*/ 	.word	0x00000003
        /*0930*/ 	.word	0x000000d0
        /*0934*/ 	.short	0x010a
        /*0936*/ 	.byte	0xff
	.zero		1


	//   ....[127]....
        /*0938*/ 	.word	0x000084f0
        /*093c*/ 	.word	0x00000000
        /*0940*/ 	.word	0x00000000
        /*0944*/ 	.short	0x0101
        /*0946*/ 	.byte	0xff
	.zero		1


	//   ....[128]....
        /*0948*/ 	.word	0x00008510
        /*094c*/ 	.word	0x00000014
        /*0950*/ 	.word	0x000000d0
        /*0954*/ 	.short	0x010a
        /*0956*/ 	.byte	0xff
	.zero		1


	//   ....[129]....
        /*0958*/ 	.word	0x000085c0
        /*095c*/ 	.word	0x00000014
        /*0960*/ 	.word	0x000000d0
        /*0964*/ 	.short	0x010a
        /*0966*/ 	.byte	0xff
	.zero		1


	//   ....[130]....
        /*0968*/ 	.word	0x00008910
        /*096c*/ 	.word	0x00000000
        /*0970*/ 	.word	0x00000000
        /*0974*/ 	.short	0x0101
        /*0976*/ 	.byte	0xff
	.zero		1


	//   ....[131]....
        /*0978*/ 	.word	0x00008f00
        /*097c*/ 	.word	0x00000003
        /*0980*/ 	.word	0x00000000
        /*0984*/ 	.short	0x0101
        /*0986*/ 	.byte	0xff
	.zero		1


	//   ....[132]....
        /*0988*/ 	.word	0x00009170
        /*098c*/ 	.word	0x000000ff
        /*0990*/ 	.word	0x00000000
        /*0994*/ 	.short	0x0101
        /*0996*/ 	.byte	0x04
	.zero		1


	//   ....[133]....
        /*0998*/ 	.word	0x00009190
        /*099c*/ 	.word	0x00000005
        /*09a0*/ 	.word	0x00000170
        /*09a4*/ 	.short	0x010a
        /*09a6*/ 	.byte	0xff
	.zero		1


	//   ....[134]....
        /*09a8*/ 	.word	0x000091f0
        /*09ac*/ 	.word	0x00000004
        /*09b0*/ 	.word	0x00000068
        /*09b4*/ 	.short	0x010a
        /*09b6*/ 	.byte	0xff
	.zero		1


	//   ....[135]....
        /*09b8*/ 	.word	0x00009240
        /*09bc*/ 	.word	0x00000008
        /*09c0*/ 	.word	0x00000120
        /*09c4*/ 	.short	0x010a
        /*09c6*/ 	.byte	0xff
	.zero		1


	//   ....[136]....
        /*09c8*/ 	.word	0x000092a0
        /*09cc*/ 	.word	0x00000000
        /*09d0*/ 	.word	0x00000000
        /*09d4*/ 	.short	0x010a
        /*09d6*/ 	.byte	0xff
	.zero		1


	//   ....[137]....
        /*09d8*/ 	.word	0x00009300
        /*09dc*/ 	.word	0x00000000
        /*09e0*/ 	.word	0x00000000
        /*09e4*/ 	.short	0x010a
        /*09e6*/ 	.byte	0xff
	.zero		1


	//   ....[138]....
        /*09e8*/ 	.word	0x00009360
        /*09ec*/ 	.word	0x00000000
        /*09f0*/ 	.word	0x00000000
        /*09f4*/ 	.short	0x010a
        /*09f6*/ 	.byte	0xff
	.zero		1


	//   ....[139]....
        /*09f8*/ 	.word	0x000093c0
        /*09fc*/ 	.word	0x00000000
        /*0a00*/ 	.word	0x00000000
        /*0a04*/ 	.short	0x010a
        /*0a06*/ 	.byte	0xff
	.zero		1


	//   ....[140]....
        /*0a08*/ 	.word	0x00009420
        /*0a0c*/ 	.word	0x00000000
        /*0a10*/ 	.word	0x00000000
        /*0a14*/ 	.short	0x010a
        /*0a16*/ 	.byte	0xff
	.zero		1


	//   ....[141]....
        /*0a18*/ 	.word	0x00009480
        /*0a1c*/ 	.word	0x00000000
        /*0a20*/ 	.word	0x00000000
        /*0a24*/ 	.short	0x010a
        /*0a26*/ 	.byte	0xff
	.zero		1


	//   ....[142]....
        /*0a28*/ 	.word	0x000094e0
        /*0a2c*/ 	.word	0x00000000
        /*0a30*/ 	.word	0x00000000
        /*0a34*/ 	.short	0x010a
        /*0a36*/ 	.byte	0xff
	.zero		1


	//   ....[143]....
        /*0a38*/ 	.word	0x00009540
        /*0a3c*/ 	.word	0x00000000
        /*0a40*/ 	.word	0x00000000
        /*0a44*/ 	.short	0x010a
        /*0a46*/ 	.byte	0xff
	.zero		1


	//   ....[144]....
        /*0a48*/ 	.word	0x000095a0
        /*0a4c*/ 	.word	0x00000000
        /*0a50*/ 	.word	0x00000000
        /*0a54*/ 	.short	0x010a
        /*0a56*/ 	.byte	0xff
	.zero		1


	//   ....[145]....
        /*0a58*/ 	.word	0x00009600
        /*0a5c*/ 	.word	0x00000000
        /*0a60*/ 	.word	0x00000000
        /*0a64*/ 	.short	0x010a
        /*0a66*/ 	.byte	0xff
	.zero		1


	//   ....[146]....
        /*0a68*/ 	.word	0x00009660
        /*0a6c*/ 	.word	0x00000000
        /*0a70*/ 	.word	0x00000000
        /*0a74*/ 	.short	0x010a
        /*0a76*/ 	.byte	0xff
	.zero		1


	//   ....[147]....
        /*0a78*/ 	.word	0x000096c0
        /*0a7c*/ 	.word	0x00000000
        /*0a80*/ 	.word	0x00000000
        /*0a84*/ 	.short	0x010a
        /*0a86*/ 	.byte	0xff
	.zero		1


	//   ....[148]....
        /*0a88*/ 	.word	0x00009710
        /*0a8c*/ 	.word	0x00000000
        /*0a90*/ 	.word	0x00000160
        /*0a94*/ 	.short	0x010a
        /*0a96*/ 	.byte	0xff
	.zero		1


	//   ....[149]....
        /*0a98*/ 	.word	0x00009770
        /*0a9c*/ 	.word	0x00000000
        /*0aa0*/ 	.word	0x00000130
        /*0aa4*/ 	.short	0x010a
        /*0aa6*/ 	.byte	0xff
	.zero		1


	//   ....[150]....
        /*0aa8*/ 	.word	0x000097c0
        /*0aac*/ 	.word	0x00000000
        /*0ab0*/ 	.word	0x00000120
        /*0ab4*/ 	.short	0x010a
        /*0ab6*/ 	.byte	0xff
	.zero		1


	//   ....[151]....
        /*0ab8*/ 	.word	0x00009820
        /*0abc*/ 	.word	0x00000000
        /*0ac0*/ 	.word	0x00000130
        /*0ac4*/ 	.short	0x010a
        /*0ac6*/ 	.byte	0xff
	.zero		1


	//   ....[152]....
        /*0ac8*/ 	.word	0x00009880
        /*0acc*/ 	.word	0x00000004
        /*0ad0*/ 	.word	0x00000008
        /*0ad4*/ 	.short	0x010a
        /*0ad6*/ 	.byte	0xff
	.zero		1


	//   ....[153]....
        /*0ad8*/ 	.word	0x00009960
        /*0adc*/ 	.word	0x00000002
        /*0ae0*/ 	.word	0x00000008
        /*0ae4*/ 	.short	0x010a
        /*0ae6*/ 	.byte	0xff
	.zero		1


	//   ....[154]....
        /*0ae8*/ 	.word	0x000099b0
        /*0aec*/ 	.word	0x00000000
        /*0af0*/ 	.word	0x00000120
        /*0af4*/ 	.short	0x010a
        /*0af6*/ 	.byte	0xff
	.zero		1


	//   ....[155]....
        /*0af8*/ 	.word	0x00009a10
        /*0afc*/ 	.word	0x00000000
        /*0b00*/ 	.word	0x00000150
        /*0b04*/ 	.short	0x010a
        /*0b06*/ 	.byte	0xff
	.zero		1


	//   ....[156]....
        /*0b08*/ 	.word	0x00009a70
        /*0b0c*/ 	.word	0x00000000
        /*0b10*/ 	.word	0x00000000
        /*0b14*/ 	.short	0x010a
        /*0b16*/ 	.byte	0xff
	.zero		1


	//   ....[157]....
        /*0b18*/ 	.word	0x00009ad0
        /*0b1c*/ 	.word	0x00000000
        /*0b20*/ 	.word	0x00000000
        /*0b24*/ 	.short	0x010a
        /*0b26*/ 	.byte	0xff
	.zero		1


	//   ....[158]....
        /*0b28*/ 	.word	0x00009b30
        /*0b2c*/ 	.word	0x00000000
        /*0b30*/ 	.word	0x00000180
        /*0b34*/ 	.short	0x010a
        /*0b36*/ 	.byte	0xff
	.zero		1


	//   ....[159]....
        /*0b38*/ 	.word	0x00009b80
        /*0b3c*/ 	.word	0x00000000
        /*0b40*/ 	.word	0x00000120
        /*0b44*/ 	.short	0x010a
        /*0b46*/ 	.byte	0xff
	.zero		1


	//   ....[160]....
        /*0b48*/ 	.word	0x00009be0
        /*0b4c*/ 	.word	0x00000000
        /*0b50*/ 	.word	0x00000118
        /*0b54*/ 	.short	0x010a
        /*0b56*/ 	.byte	0xff
	.zero		1


	//   ....[161]....
        /*0b58*/ 	.word	0x00009c40
        /*0b5c*/ 	.word	0x00000000
        /*0b60*/ 	.word	0x000000f0
        /*0b64*/ 	.short	0x010a
        /*0b66*/ 	.byte	0xff
	.zero		1


	//   ....[162]....
        /*0b68*/ 	.word	0x00009ca0
        /*0b6c*/ 	.word	0x00000000
        /*0b70*/ 	.word	0x000000f8
        /*0b74*/ 	.short	0x010a
        /*0b76*/ 	.byte	0xff
	.zero		1


	//   ....[163]....
        /*0b78*/ 	.word	0x00009d00
        /*0b7c*/ 	.word	0x00000000
        /*0b80*/ 	.word	0x00000100
        /*0b84*/ 	.short	0x010a
        /*0b86*/ 	.byte	0xff
	.zero		1


	//   ....[164]....
        /*0b88*/ 	.word	0x00009d60
        /*0b8c*/ 	.word	0x00000000
        /*0b90*/ 	.word	0x00000108
        /*0b94*/ 	.short	0x010a
        /*0b96*/ 	.byte	0xff
	.zero		1


	//   ....[165]....
        /*0b98*/ 	.word	0x00009dc0
        /*0b9c*/ 	.word	0x00000000
        /*0ba0*/ 	.word	0x000000f0
        /*0ba4*/ 	.short	0x010a
        /*0ba6*/ 	.byte	0xff
	.zero		1


	//   ....[166]....
        /*0ba8*/ 	.word	0x00009e20
        /*0bac*/ 	.word	0x00000000
        /*0bb0*/ 	.word	0x000000f8
        /*0bb4*/ 	.short	0x010a
        /*0bb6*/ 	.byte	0xff
	.zero		1


	//   ....[167]....
        /*0bb8*/ 	.word	0x00009e80
        /*0bbc*/ 	.word	0x00000000
        /*0bc0*/ 	.word	0x00000100
        /*0bc4*/ 	.short	0x010a
        /*0bc6*/ 	.byte	0xff
	.zero		1


	//   ....[168]....
        /*0bc8*/ 	.word	0x00009ed0
        /*0bcc*/ 	.word	0x00000000
        /*0bd0*/ 	.word	0x00000120
        /*0bd4*/ 	.short	0x010a
        /*0bd6*/ 	.byte	0xff
	.zero		1


	//   ....[169]....
        /*0bd8*/ 	.word	0x00009f30
        /*0bdc*/ 	.word	0x00000003
        /*0be0*/ 	.word	0x000000d0
        /*0be4*/ 	.short	0x010a
        /*0be6*/ 	.byte	0xff
	.zero		1


	//   ....[170]....
        /*0be8*/ 	.word	0x00009f80
        /*0bec*/ 	.word	0x0000004f
        /*0bf0*/ 	.word	0x00000140
        /*0bf4*/ 	.short	0x010a
        /*0bf6*/ 	.byte	0xff
	.zero		1


	//   ....[171]....
        /*0bf8*/ 	.word	0x00009fd0
        /*0bfc*/ 	.word	0x00000003
        /*0c00*/ 	.word	0x000000d0
        /*0c04*/ 	.short	0x010a
        /*0c06*/ 	.byte	0xff
	.zero		1


	//   ....[172]....
        /*0c08*/ 	.word	0x0000a020
        /*0c0c*/ 	.word	0x00000003
        /*0c10*/ 	.word	0x000000d0
        /*0c14*/ 	.short	0x010a
        /*0c16*/ 	.byte	0xff
	.zero		1


	//   ....[173]....
        /*0c18*/ 	.word	0x0000a070
        /*0c1c*/ 	.word	0x00000014
        /*0c20*/ 	.word	0x000000d0
        /*0c24*/ 	.short	0x010a
        /*0c26*/ 	.byte	0xff
	.zero		1


	//----- nvinfo : EIATTR_NUM_MBARRIERS
	.align		4
.L_47:
        /*0c28*/ 	.byte	0x03, 0x38
        /*0c2a*/ 	.short	0x0031


	//----- nvinfo : EIATTR_EXIT_INSTR_OFFSETS
	.align		4
        /*0c2c*/ 	.byte	0x04, 0x1c
        /*0c2e*/ 	.short	(.L_49 - .L_48)


	//   ....[0]....
.L_48:
        /*0c30*/ 	.word	0x00002ab0


	//   ....[1]....
        /*0c34*/ 	.word	0x00002fa0


	//   ....[2]....
        /*0c38*/ 	.word	0x00003000


	//   ....[3]....
        /*0c3c*/ 	.word	0x00004320


	//   ....[4]....
        /*0c40*/ 	.word	0x000058b0


	//   ....[5]....
        /*0c44*/ 	.word	0x000058f0


	//   ....[6]....
        /*0c48*/ 	.word	0x00009060


	//   ....[7]....
        /*0c4c*/ 	.word	0x000090e0


	//   ....[8]....
        /*0c50*/ 	.word	0x00009110


	//   ....[9]....
        /*0c54*/ 	.word	0x00009180


	//----- nvinfo : EIATTR_MAX_THREADS
	.align		4
.L_49:
        /*0c58*/ 	.byte	0x04, 0x05
        /*0c5a*/ 	.short	(.L_51 - .L_50)
.L_50:
        /*0c5c*/ 	.word	0x00000100
        /*0c60*/ 	.word	0x00000001
        /*0c64*/ 	.word	0x00000001


	//----- nvinfo : EIATTR_CRS_STACK_SIZE
	.align		4
.L_51:
        /*0c68*/ 	.byte	0x04, 0x1e
        /*0c6a*/ 	.short	(.L_53 - .L_52)
.L_52:
        /*0c6c*/ 	.word	0x00000000


	//----- nvinfo : EIATTR_CBANK_PARAM_SIZE
	.align		4
.L_53:
        /*0c70*/ 	.byte	0x03, 0x19
        /*0c72*/ 	.short	0x0a00


	//----- nvinfo : EIATTR_PARAM_CBANK
	.align		4
        /*0c74*/ 	.byte	0x04, 0x0a
        /*0c76*/ 	.short	(.L_55 - .L_54)
	.align		4
.L_54:
        /*0c78*/ 	.word	index@(.nv.constant0._ZN7cutlass13device_kernelINS_4gemm6kernel13GemmUniversalIN4cute5tupleIJiiiiEEENS1_10collective13CollectiveMmaINS1_41MainloopSm100TmaUmmaWarpSpecializedSparseILi13ELi2ELi2ENS5_IJNS4_1CILi2EEENSA_ILi1EEESC_EEEEENS5_IJNSA_ILi256EEENSA_ILi64EEESG_EEENS_10bfloat16_tENS5_IJNS4_6LayoutINS5_IJiNS5_IJSB_iEEEiEEENS5_IJlNS5_IJSC_SB_EEElEEEEENSJ_INS5_IJNS5_IJNS5_IJNSA_ILi8EEESB_SP_EEEiEEENS5_IJNS5_IJNSA_ILi16EEESB_NSA_ILi4EEEEEEiEEEiEEENS5_IJNS5_IJNS5_IJNSA_ILi128EEESS_NSA_ILi2048EEEEEENSA_ILi16384EEEEEENS5_IJNS5_IJSC_NSA_ILi1024EEENSA_ILi32EEEEEElEEElEEEEEEEESI_NS5_IJlSC_lEEENS4_8TiledMMAINS4_8MMA_AtomIJNS4_33SM100_MMA_F16BF16_2x1SM_SS_SPARSEISI_SI_fLi256ELi64ELNS4_4UMMA5MajorE0ELS1E_0ELNS1D_7ScaleInE0ELS1F_0EEEEEENSJ_INS5_IJSC_SC_SC_EEENS5_IJNSA_ILi0EEES1J_S1J_EEEEENS5_IJNS4_10UnderscoreES1M_S1M_EEEEENS4_18SM100_TMA_2SM_LOADENS4_14ComposedLayoutINS4_7SwizzleILi2ELi4ELi3EEENS4_25smem_sparse_ptr_flag_bitsILi2ELi16EEENSJ_INS5_IJNS5_IJSC_SP_EEENS5_IJSB_S13_EEEEEENS5_IJNS5_IJS1J_SG_EEESM_EEEEEEEvNS4_8identityES1P_NS1Q_INS1R_ILi3ELi4ELi3EEENS4_18smem_ptr_flag_bitsILi16EEENSJ_INS5_IJSP_SG_EEENS5_IJSG_SC_EEEEEEEvS22_EENS_8epilogue10collective18CollectiveEpilogueINS2B_23Sm100TmaWarpSpecializedILi4ELi2ELi16ELb1ELb0EEEJNS5_IJSX_SG_SG_EEENS5_IJNSJ_ISX_SC_EENSJ_ISS_SC_EEEEEfNS5_IJSC_llEEEfS2K_NS2B_6fusion15FusionCallbacksIS2F_NS2L_17LinearCombinationIffffLNS_15FloatRoundStyleE2EEES2G_S2J_JEEENS4_5SM1004TMEM4LOAD26SM100_TMEM_LOAD_32dp32b16xENS4_13SM90_TMA_LOADENS1Q_INS1R_ILi2ELi5ELi2EEENS24_ILi32EEENSJ_INS5_IJS13_ST_EEENS5_IJSC_S13_EEEEEEENS4_39AutoVectorizingCopyWithAssumedAlignmentILi128EEENS4_14SM90_TMA_STOREES31_S33_S33_EEEvvEEEEvNT_6ParamsE)
        /*0c7c*/ 	.short	0x0380
        /*0c7e*/ 	.short	0x0a00


	//----- nvinfo : EIATTR_SW_WAR
	.align		4
.L_55:
        /*0c80*/ 	.byte	0x04, 0x36
        /*0c82*/ 	.short	(.L_57 - .L_56)
.L_56:
        /*0c84*/ 	.word	0x00000008
.L_57:


//--------------------- .nv.callgraph             --------------------------
	.section	.nv.callgraph,"",@"SHT_CUDA_CALLGRAPH"
	.align	4
	.sectionentsize	8
	.align		4
        /*0000*/ 	.word	0x00000000
	.align		4
        /*0004*/ 	.word	0xffffffff
	.align		4
        /*0008*/ 	.word	index@(_ZN7cutlass13device_kernelINS_4gemm6kernel13GemmUniversalIN4cute5tupleIJiiiiEEENS1_10collective13CollectiveMmaINS1_41MainloopSm100TmaUmmaWarpSpecializedSparseILi13ELi2ELi2ENS5_IJNS4_1CILi2EEENSA_ILi1EEESC_EEEEENS5_IJNSA_ILi256EEENSA_ILi64EEESG_EEENS_10bfloat16_tENS5_IJNS4_6LayoutINS5_IJiNS5_IJSB_iEEEiEEENS5_IJlNS5_IJSC_SB_EEElEEEEENSJ_INS5_IJNS5_IJNS5_IJNSA_ILi8EEESB_SP_EEEiEEENS5_IJNS5_IJNSA_ILi16EEESB_NSA_ILi4EEEEEEiEEEiEEENS5_IJNS5_IJNS5_IJNSA_ILi128EEESS_NSA_ILi2048EEEEEENSA_ILi16384EEEEEENS5_IJNS5_IJSC_NSA_ILi1024EEENSA_ILi32EEEEEElEEElEEEEEEEESI_NS5_IJlSC_lEEENS4_8TiledMMAINS4_8MMA_AtomIJNS4_33SM100_MMA_F16BF16_2x1SM_SS_SPARSEISI_SI_fLi256ELi64ELNS4_4UMMA5MajorE0ELS1E_0ELNS1D_7ScaleInE0ELS1F_0EEEEEENSJ_INS5_IJSC_SC_SC_EEENS5_IJNSA_ILi0EEES1J_S1J_EEEEENS5_IJNS4_10UnderscoreES1M_S1M_EEEEENS4_18SM100_TMA_2SM_LOADENS4_14ComposedLayoutINS4_7SwizzleILi2ELi4ELi3EEENS4_25smem_sparse_ptr_flag_bitsILi2ELi16EEENSJ_INS5_IJNS5_IJSC_SP_EEENS5_IJSB_S13_EEEEEENS5_IJNS5_IJS1J_SG_EEESM_EEEEEEEvNS4_8identityES1P_NS1Q_INS1R_ILi3ELi4ELi3EEENS4_18smem_ptr_flag_bitsILi16EEENSJ_INS5_IJSP_SG_EEENS5_IJSG_SC_EEEEEEEvS22_EENS_8epilogue10collective18CollectiveEpilogueINS2B_23Sm100TmaWarpSpecializedILi4ELi2ELi16ELb1ELb0EEEJNS5_IJSX_SG_SG_EEENS5_IJNSJ_ISX_SC_EENSJ_ISS_SC_EEEEEfNS5_IJSC_llEEEfS2K_NS2B_6fusion15FusionCallbacksIS2F_NS2L_17LinearCombinationIffffLNS_15FloatRoundStyleE2EEES2G_S2J_JEEENS4_5SM1004TMEM4LOAD26SM100_TMEM_LOAD_32dp32b16xENS4_13SM90_TMA_LOADENS1Q_INS1R_ILi2ELi5ELi2EEENS24_ILi32EEENSJ_INS5_IJS13_ST_EEENS5_IJSC_S13_EEEEEEENS4_39AutoVectorizingCopyWithAssumedAlignmentILi128EEENS4_14SM90_TMA_STOREES31_S33_S33_EEEvvEEEEvNT_6ParamsE)
	.align		4
        /*000c*/ 	.word	index@(__assertfail)
	.align		4
        /*0010*/ 	.word	0x00000000
	.align		4
        /*0014*/ 	.word	0xfffffffe
	.align		4
        /*0018*/ 	.word	0x00000000
	.align		4
        /*001c*/ 	.word	0xfffffffd
	.align		4
        /*0020*/ 	.word	0x00000000
	.align		4
        /*0024*/ 	.word	0xfffffffc


//--------------------- .nv.constant4             --------------------------
	.section	.nv.constant4,"a",@progbits
	.align	8
	.align		8
.nv.constant4:
        /*0000*/ 	.dword	__assertfail
	.align		8
        /*0008*/ 	.dword	__unnamed_1
	.align		8
        /*0010*/ 	.dword	__unnamed_2
	.align		8
        /*0018*/ 	.dword	_ZN39_INTERNAL_a6dc38b7_4_k_cu_caa8bc34_29494cuda3std3__45__cpo5beginE
	.align		8
        /*0020*/ 	.dword	_ZN39_INTERNAL_a6dc38b7_4_k_cu_caa8bc34_29494cuda3std3__45__cpo3endE
	.align		8
        /*0028*/ 	.dword	_ZN39_INTERNAL_a6dc38b7_4_k_cu_caa8bc34_29494cuda3std3__45__cpo6cbeginE
	.align		8
        /*0030*/ 	.dword	_ZN39_INTERNAL_a6dc38b7_4_k_cu_caa8bc34_29494cuda3std3__45__cpo4cendE
	.align		8
        /*0038*/ 	.dword	_ZN39_INTERNAL_a6dc38b7_4_k_cu_caa8bc34_29494cuda3std3__441_GLOBAL__N__a6dc38b7_4_k_cu_caa8bc34_29496ignoreE
	.align		8
        /*0040*/ 	.dword	_ZN39_INTERNAL_a6dc38b7_4_k_cu_caa8bc34_29494cuda3std3__419piecewise_constructE
	.align		8
        /*0048*/ 	.dword	_ZN39_INTERNAL_a6dc38b7_4_k_cu_caa8bc34_29494cuda3std3__48in_placeE
	.align		8
        /*0050*/ 	.dword	_ZN39_INTERNAL_a6dc38b7_4_k_cu_caa8bc34_29494cuda3std6ranges3__45__cpo4swapE
	.align		8
        /*0058*/ 	.dword	_ZN39_INTERNAL_a6dc38b7_4_k_cu_caa8bc34_29494cuda3std6ranges3__45__cpo9iter_moveE
	.align		8
        /*0060*/ 	.dword	_ZN39_INTERNAL_a6dc38b7_4_k_cu_caa8bc34_29494cute7productE
	.align		8
        /*0068*/ 	.dword	_ZN39_INTERNAL_a6dc38b7_4_k_cu_caa8bc34_29494cute1_E
	.align		8
        /*0070*/ 	.dword	$str$25
	.align		8
        /*0078*/ 	.dword	$str$26
	.align		8
        /*0080*/ 	.dword	$str$27
	.align		8
        /*0088*/ 	.dword	$str$28


//--------------------- .text._ZN7cutlass13device_kernelINS_4gemm6kernel13GemmUniversalIN4cute5tupleIJiiiiEEENS1_10collective13CollectiveMmaINS1_41MainloopSm100TmaUmmaWarpSpecializedSparseILi13ELi2ELi2ENS5_IJNS4_1CILi2EEENSA_ILi1EEESC_EEEEENS5_IJNSA_ILi256EEENSA_ILi64EEESG_EEENS_10bfloat16_tENS5_IJNS4_6LayoutINS5_IJiNS5_IJSB_iEEEiEEENS5_IJlNS5_IJSC_SB_EEElEEEEENSJ_INS5_IJNS5_IJNS5_IJNSA_ILi8EEESB_SP_EEEiEEENS5_IJNS5_IJNSA_ILi16EEESB_NSA_ILi4EEEEEEiEEEiEEENS5_IJNS5_IJNS5_IJNSA_ILi128EEESS_NSA_ILi2048EEEEEENSA_ILi16384EEEEEENS5_IJNS5_IJSC_NSA_ILi1024EEENSA_ILi32EEEEEElEEElEEEEEEEESI_NS5_IJlSC_lEEENS4_8TiledMMAINS4_8MMA_AtomIJNS4_33SM100_MMA_F16BF16_2x1SM_SS_SPARSEISI_SI_fLi256ELi64ELNS4_4UMMA5MajorE0ELS1E_0ELNS1D_7ScaleInE0ELS1F_0EEEEEENSJ_INS5_IJSC_SC_SC_EEENS5_IJNSA_ILi0EEES1J_S1J_EEEEENS5_IJNS4_10UnderscoreES1M_S1M_EEEEENS4_18SM100_TMA_2SM_LOADENS4_14ComposedLayoutINS4_7SwizzleILi2ELi4ELi3EEENS4_25smem_sparse_ptr_flag_bitsILi2ELi16EEENSJ_INS5_IJNS5_IJSC_SP_EEENS5_IJSB_S13_EEEEEENS5_IJNS5_IJS1J_SG_EEESM_EEEEEEEvNS4_8identityES1P_NS1Q_INS1R_ILi3ELi4ELi3EEENS4_18smem_ptr_flag_bitsILi16EEENSJ_INS5_IJSP_SG_EEENS5_IJSG_SC_EEEEEEEvS22_EENS_8epilogue10collective18CollectiveEpilogueINS2B_23Sm100TmaWarpSpecializedILi4ELi2ELi16ELb1ELb0EEEJNS5_IJSX_SG_SG_EEENS5_IJNSJ_ISX_SC_EENSJ_ISS_SC_EEEEEfNS5_IJSC_llEEEfS2K_NS2B_6fusion15FusionCallbacksIS2F_NS2L_17LinearCombinationIffffLNS_15FloatRoundStyleE2EEES2G_S2J_JEEENS4_5SM1004TMEM4LOAD26SM100_TMEM_LOAD_32dp32b16xENS4_13SM90_TMA_LOADENS1Q_INS1R_ILi2ELi5ELi2EEENS24_ILi32EEENSJ_INS5_IJS13_ST_EEENS5_IJSC_S13_EEEEEEENS4_39AutoVectorizingCopyWithAssumedAlignmentILi128EEENS4_14SM90_TMA_STOREES31_S33_S33_EEEvvEEEEvNT_6ParamsE --------------------------
	.section	.text._ZN7cutlass13device_kernelINS_4gemm6kernel13GemmUniversalIN4cute5tupleIJiiiiEEENS1_10collective13CollectiveMmaINS1_41MainloopSm100TmaUmmaWarpSpecializedSparseILi13ELi2ELi2ENS5_IJNS4_1CILi2EEENSA_ILi1EEESC_EEEEENS5_IJNSA_ILi256EEENSA_ILi64EEESG_EEENS_10bfloat16_tENS5_IJNS4_6LayoutINS5_IJiNS5_IJSB_iEEEiEEENS5_IJlNS5_IJSC_SB_EEElEEEEENSJ_INS5_IJNS5_IJNS5_IJNSA_ILi8EEESB_SP_EEEiEEENS5_IJNS5_IJNSA_ILi16EEESB_NSA_ILi4EEEEEEiEEEiEEENS5_IJNS5_IJNS5_IJNSA_ILi128EEESS_NSA_ILi2048EEEEEENSA_ILi16384EEEEEENS5_IJNS5_IJSC_NSA_ILi1024EEENSA_ILi32EEEEEElEEElEEEEEEEESI_NS5_IJlSC_lEEENS4_8TiledMMAINS4_8MMA_AtomIJNS4_33SM100_MMA_F16BF16_2x1SM_SS_SPARSEISI_SI_fLi256ELi64ELNS4_4UMMA5MajorE0ELS1E_0ELNS1D_7ScaleInE0ELS1F_0EEEEEENSJ_INS5_IJSC_SC_SC_EEENS5_IJNSA_ILi0EEES1J_S1J_EEEEENS5_IJNS4_10UnderscoreES1M_S1M_EEEEENS4_18SM100_TMA_2SM_LOADENS4_14ComposedLayoutINS4_7SwizzleILi2ELi4ELi3EEENS4_25smem_sparse_ptr_flag_bitsILi2ELi16EEENSJ_INS5_IJNS5_IJSC_SP_EEENS5_IJSB_S13_EEEEEENS5_IJNS5_IJS1J_SG_EEESM_EEEEEEEvNS4_8identityES1P_NS1Q_INS1R_ILi3ELi4ELi3EEENS4_18smem_ptr_flag_bitsILi16EEENSJ_INS5_IJSP_SG_EEENS5_IJSG_SC_EEEEEEEvS22_EENS_8epilogue10collective18CollectiveEpilogueINS2B_23Sm100TmaWarpSpecializedILi4ELi2ELi16ELb1ELb0EEEJNS5_IJSX_SG_SG_EEENS5_IJNSJ_ISX_SC_EENSJ_ISS_SC_EEEEEfNS5_IJSC_llEEEfS2K_NS2B_6fusion15FusionCallbacksIS2F_NS2L_17LinearCombinationIffffLNS_15FloatRoundStyleE2EEES2G_S2J_JEEENS4_5SM1004TMEM4LOAD26SM100_TMEM_LOAD_32dp32b16xENS4_13SM90_TMA_LOADENS1Q_INS1R_ILi2ELi5ELi2EEENS24_ILi32EEENSJ_INS5_IJS13_ST_EEENS5_IJSC_S13_EEEEEEENS4_39AutoVectorizingCopyWithAssumedAlignmentILi128EEENS4_14SM90_TMA_STOREES31_S33_S33_EEEvvEEEEvNT_6ParamsE,"ax",@progbits
	.align	128
.text._ZN7cutlass13device_kernelINS_4gemm6kernel13GemmUniversalIN4cute5tupleIJiiiiEEENS1_10collective13CollectiveMmaINS1_41MainloopSm100TmaUmmaWarpSpecializedSparseILi13ELi2ELi2ENS5_IJNS4_1CILi2EEENSA_ILi1EEESC_EEEEENS5_IJNSA_ILi256EEENSA_ILi64EEESG_EEENS_10bfloat16_tENS5_IJNS4_6LayoutINS5_IJiNS5_IJSB_iEEEiEEENS5_IJlNS5_IJSC_SB_EEElEEEEENSJ_INS5_IJNS5_IJNS5_IJNSA_ILi8EEESB_SP_EEEiEEENS5_IJNS5_IJNSA_ILi16EEESB_NSA_ILi4EEEEEEiEEEiEEENS5_IJNS5_IJNS5_IJNSA_ILi128EEESS_NSA_ILi2048EEEEEENSA_ILi16384EEEEEENS5_IJNS5_IJSC_NSA_ILi1024EEENSA_ILi32EEEEEElEEElEEEEEEEESI_NS5_IJlSC_lEEENS4_8TiledMMAINS4_8MMA_AtomIJNS4_33SM100_MMA_F16BF16_2x1SM_SS_SPARSEISI_SI_fLi256ELi64ELNS4_4UMMA5MajorE0ELS1E_0ELNS1D_7ScaleInE0ELS1F_0EEEEEENSJ_INS5_IJSC_SC_SC_EEENS5_IJNSA_ILi0EEES1J_S1J_EEEEENS5_IJNS4_10UnderscoreES1M_S1M_EEEEENS4_18SM100_TMA_2SM_LOADENS4_14ComposedLayoutINS4_7SwizzleILi2ELi4ELi3EEENS4_25smem_sparse_ptr_flag_bitsILi2ELi16EEENSJ_INS5_IJNS5_IJSC_SP_EEENS5_IJSB_S13_EEEEEENS5_IJNS5_IJS1J_SG_EEESM_EEEEEEEvNS4_8identityES1P_NS1Q_INS1R_ILi3ELi4ELi3EEENS4_18smem_ptr_flag_bitsILi16EEENSJ_INS5_IJSP_SG_EEENS5_IJSG_SC_EEEEEEEvS22_EENS_8epilogue10collective18CollectiveEpilogueINS2B_23Sm100TmaWarpSpecializedILi4ELi2ELi16ELb1ELb0EEEJNS5_IJSX_SG_SG_EEENS5_IJNSJ_ISX_SC_EENSJ_ISS_SC_EEEEEfNS5_IJSC_llEEEfS2K_NS2B_6fusion15FusionCallbacksIS2F_NS2L_17LinearCombinationIffffLNS_15FloatRoundStyleE2EEES2G_S2J_JEEENS4_5SM1004TMEM4LOAD26SM100_TMEM_LOAD_32dp32b16xENS4_13SM90_TMA_LOADENS1Q_INS1R_ILi2ELi5ELi2EEENS24_ILi32EEENSJ_INS5_IJS13_ST_EEENS5_IJSC_S13_EEEEEEENS4_39AutoVectorizingCopyWithAssumedAlignmentILi128EEENS4_14SM90_TMA_STOREES31_S33_S33_EEEvvEEEEvNT_6ParamsE:
        .type           _ZN7cutlass13device_kernelINS_4gemm6kernel13GemmUniversalIN4cute5tupleIJiiiiEEENS1_10collective13CollectiveMmaINS1_41MainloopSm100TmaUmmaWarpSpecializedSparseILi13ELi2ELi2ENS5_IJNS4_1CILi2EEENSA_ILi1EEESC_EEEEENS5_IJNSA_ILi256EEENSA_ILi64EEESG_EEENS_10bfloat16_tENS5_IJNS4_6LayoutINS5_IJiNS5_IJSB_iEEEiEEENS5_IJlNS5_IJSC_SB_EEElEEEEENSJ_INS5_IJNS5_IJNS5_IJNSA_ILi8EEESB_SP_EEEiEEENS5_IJNS5_IJNSA_ILi16EEESB_NSA_ILi4EEEEEEiEEEiEEENS5_IJNS5_IJNS5_IJNSA_ILi128EEESS_NSA_ILi2048EEEEEENSA_ILi16384EEEEEENS5_IJNS5_IJSC_NSA_ILi1024EEENSA_ILi32EEEEEElEEElEEEEEEEESI_NS5_IJlSC_lEEENS4_8TiledMMAINS4_8MMA_AtomIJNS4_33SM100_MMA_F16BF16_2x1SM_SS_SPARSEISI_SI_fLi256ELi64ELNS4_4UMMA5MajorE0ELS1E_0ELNS1D_7ScaleInE0ELS1F_0EEEEEENSJ_INS5_IJSC_SC_SC_EEENS5_IJNSA_ILi0EEES1J_S1J_EEEEENS5_IJNS4_10UnderscoreES1M_S1M_EEEEENS4_18SM100_TMA_2SM_LOADENS4_14ComposedLayoutINS4_7SwizzleILi2ELi4ELi3EEENS4_25smem_sparse_ptr_flag_bitsILi2ELi16EEENSJ_INS5_IJNS5_IJSC_SP_EEENS5_IJSB_S13_EEEEEENS5_IJNS5_IJS1J_SG_EEESM_EEEEEEEvNS4_8identityES1P_NS1Q_INS1R_ILi3ELi4ELi3EEENS4_18smem_ptr_flag_bitsILi16EEENSJ_INS5_IJSP_SG_EEENS5_IJSG_SC_EEEEEEEvS22_EENS_8epilogue10collective18CollectiveEpilogueINS2B_23Sm100TmaWarpSpecializedILi4ELi2ELi16ELb1ELb0EEEJNS5_IJSX_SG_SG_EEENS5_IJNSJ_ISX_SC_EENSJ_ISS_SC_EEEEEfNS5_IJSC_llEEEfS2K_NS2B_6fusion15FusionCallbacksIS2F_NS2L_17LinearCombinationIffffLNS_15FloatRoundStyleE2EEES2G_S2J_JEEENS4_5SM1004TMEM4LOAD26SM100_TMEM_LOAD_32dp32b16xENS4_13SM90_TMA_LOADENS1Q_INS1R_ILi2ELi5ELi2EEENS24_ILi32EEENSJ_INS5_IJS13_ST_EEENS5_IJSC_S13_EEEEEEENS4_39AutoVectorizingCopyWithAssumedAlignmentILi128EEENS4_14SM90_TMA_STOREES31_S33_S33_EEEvvEEEEvNT_6ParamsE,@function
        .size           _ZN7cutlass13device_kernelINS_4gemm6kernel13GemmUniversalIN4cute5tupleIJiiiiEEENS1_10collective13CollectiveMmaINS1_41MainloopSm100TmaUmmaWarpSpecializedSparseILi13ELi2ELi2ENS5_IJNS4_1CILi2EEENSA_ILi1EEESC_EEEEENS5_IJNSA_ILi256EEENSA_ILi64EEESG_EEENS_10bfloat16_tENS5_IJNS4_6LayoutINS5_IJiNS5_IJSB_iEEEiEEENS5_IJlNS5_IJSC_SB_EEElEEEEENSJ_INS5_IJNS5_IJNS5_IJNSA_ILi8EEESB_SP_EEEiEEENS5_IJNS5_IJNSA_ILi16EEESB_NSA_ILi4EEEEEEiEEEiEEENS5_IJNS5_IJNS5_IJNSA_ILi128EEESS_NSA_ILi2048EEEEEENSA_ILi16384EEEEEENS5_IJNS5_IJSC_NSA_ILi1024EEENSA_ILi32EEEEEElEEElEEEEEEEESI_NS5_IJlSC_lEEENS4_8TiledMMAINS4_8MMA_AtomIJNS4_33SM100_MMA_F16BF16_2x1SM_SS_SPARSEISI_SI_fLi256ELi64ELNS4_4UMMA5MajorE0ELS1E_0ELNS1D_7ScaleInE0ELS1F_0EEEEEENSJ_INS5_IJSC_SC_SC_EEENS5_IJNSA_ILi0EEES1J_S1J_EEEEENS5_IJNS4_10UnderscoreES1M_S1M_EEEEENS4_18SM100_TMA_2SM_LOADENS4_14ComposedLayoutINS4_7SwizzleILi2ELi4ELi3EEENS4_25smem_sparse_ptr_flag_bitsILi2ELi16EEENSJ_INS5_IJNS5_IJSC_SP_EEENS5_IJSB_S13_EEEEEENS5_IJNS5_IJS1J_SG_EEESM_EEEEEEEvNS4_8identityES1P_NS1Q_INS1R_ILi3ELi4ELi3EEENS4_18smem_ptr_flag_bitsILi16EEENSJ_INS5_IJSP_SG_EEENS5_IJSG_SC_EEEEEEEvS22_EENS_8epilogue10collective18CollectiveEpilogueINS2B_23Sm100TmaWarpSpecializedILi4ELi2ELi16ELb1ELb0EEEJNS5_IJSX_SG_SG_EEENS5_IJNSJ_ISX_SC_EENSJ_ISS_SC_EEEEEfNS5_IJSC_llEEEfS2K_NS2B_6fusion15FusionCallbacksIS2F_NS2L_17LinearCombinationIffffLNS_15FloatRoundStyleE2EEES2G_S2J_JEEENS4_5SM1004TMEM4LOAD26SM100_TMEM_LOAD_32dp32b16xENS4_13SM90_TMA_LOADENS1Q_INS1R_ILi2ELi5ELi2EEENS24_ILi32EEENSJ_INS5_IJS13_ST_EEENS5_IJSC_S13_EEEEEEENS4_39AutoVectorizingCopyWithAssumedAlignmentILi128EEENS4_14SM90_TMA_STOREES31_S33_S33_EEEvvEEEEvNT_6ParamsE,(.L_x_210 - _ZN7cutlass13device_kernelINS_4gemm6kernel13GemmUniversalIN4cute5tupleIJiiiiEEENS1_10collective13CollectiveMmaINS1_41MainloopSm100TmaUmmaWarpSpecializedSparseILi13ELi2ELi2ENS5_IJNS4_1CILi2EEENSA_ILi1EEESC_EEEEENS5_IJNSA_ILi256EEENSA_ILi64EEESG_EEENS_10bfloat16_tENS5_IJNS4_6LayoutINS5_IJiNS5_IJSB_iEEEiEEENS5_IJlNS5_IJSC_SB_EEElEEEEENSJ_INS5_IJNS5_IJNS5_IJNSA_ILi8EEESB_SP_EEEiEEENS5_IJNS5_IJNSA_ILi16EEESB_NSA_ILi4EEEEEEiEEEiEEENS5_IJNS5_IJNS5_IJNSA_ILi128EEESS_NSA_ILi2048EEEEEENSA_ILi16384EEEEEENS5_IJNS5_IJSC_NSA_ILi1024EEENSA_ILi32EEEEEElEEElEEEEEEEESI_NS5_IJlSC_lEEENS4_8TiledMMAINS4_8MMA_AtomIJNS4_33SM100_MMA_F16BF16_2x1SM_SS_SPARSEISI_SI_fLi256ELi64ELNS4_4UMMA5MajorE0ELS1E_0ELNS1D_7ScaleInE0ELS1F_0EEEEEENSJ_INS5_IJSC_SC_SC_EEENS5_IJNSA_ILi0EEES1J_S1J_EEEEENS5_IJNS4_10UnderscoreES1M_S1M_EEEEENS4_18SM100_TMA_2SM_LOADENS4_14ComposedLayoutINS4_7SwizzleILi2ELi4ELi3EEENS4_25smem_sparse_ptr_flag_bitsILi2ELi16EEENSJ_INS5_IJNS5_IJSC_SP_EEENS5_IJSB_S13_EEEEEENS5_IJNS5_IJS1J_SG_EEESM_EEEEEEEvNS4_8identityES1P_NS1Q_INS1R_ILi3ELi4ELi3EEENS4_18smem_ptr_flag_bitsILi16EEENSJ_INS5_IJSP_SG_EEENS5_IJSG_SC_EEEEEEEvS22_EENS_8epilogue10collective18CollectiveEpilogueINS2B_23Sm100TmaWarpSpecializedILi4ELi2ELi16ELb1ELb0EEEJNS5_IJSX_SG_SG_EEENS5_IJNSJ_ISX_SC_EENSJ_ISS_SC_EEEEEfNS5_IJSC_llEEEfS2K_NS2B_6fusion15FusionCallbacksIS2F_NS2L_17LinearCombinationIffffLNS_15FloatRoundStyleE2EEES2G_S2J_JEEENS4_5SM1004TMEM4LOAD26SM100_TMEM_LOAD_32dp32b16xENS4_13SM90_TMA_LOADENS1Q_INS1R_ILi2ELi5ELi2EEENS24_ILi32EEENSJ_INS5_IJS13_ST_EEENS5_IJSC_S13_EEEEEEENS4_39AutoVectorizingCopyWithAssumedAlignmentILi128EEENS4_14SM90_TMA_STOREES31_S33_S33_EEEvvEEEEvNT_6ParamsE)
        .other          _ZN7cutlass13device_kernelINS_4gemm6kernel13GemmUniversalIN4cute5tupleIJiiiiEEENS1_10collective13CollectiveMmaINS1_41MainloopSm100TmaUmmaWarpSpecializedSparseILi13ELi2ELi2ENS5_IJNS4_1CILi2EEENSA_ILi1EEESC_EEEEENS5_IJNSA_ILi256EEENSA_ILi64EEESG_EEENS_10bfloat16_tENS5_IJNS4_6LayoutINS5_IJiNS5_IJSB_iEEEiEEENS5_IJlNS5_IJSC_SB_EEElEEEEENSJ_INS5_IJNS5_IJNS5_IJNSA_ILi8EEESB_SP_EEEiEEENS5_IJNS5_IJNSA_ILi16EEESB_NSA_ILi4EEEEEEiEEEiEEENS5_IJNS5_IJNS5_IJNSA_ILi128EEESS_NSA_ILi2048EEEEEENSA_ILi16384EEEEEENS5_IJNS5_IJSC_NSA_ILi1024EEENSA_ILi32EEEEEElEEElEEEEEEEESI_NS5_IJlSC_lEEENS4_8TiledMMAINS4_8MMA_AtomIJNS4_33SM100_MMA_F16BF16_2x1SM_SS_SPARSEISI_SI_fLi256ELi64ELNS4_4UMMA5MajorE0ELS1E_0ELNS1D_7ScaleInE0ELS1F_0EEEEEENSJ_INS5_IJSC_SC_SC_EEENS5_IJNSA_ILi0EEES1J_S1J_EEEEENS5_IJNS4_10UnderscoreES1M_S1M_EEEEENS4_18SM100_TMA_2SM_LOADENS4_14ComposedLayoutINS4_7SwizzleILi2ELi4ELi3EEENS4_25smem_sparse_ptr_flag_bitsILi2ELi16EEENSJ_INS5_IJNS5_IJSC_SP_EEENS5_IJSB_S13_EEEEEENS5_IJNS5_IJS1J_SG_EEESM_EEEEEEEvNS4_8identityES1P_NS1Q_INS1R_ILi3ELi4ELi3EEENS4_18smem_ptr_flag_bitsILi16EEENSJ_INS5_IJSP_SG_EEENS5_IJSG_SC_EEEEEEEvS22_EENS_8epilogue10collective18CollectiveEpilogueINS2B_23Sm100TmaWarpSpecializedILi4ELi2ELi16ELb1ELb0EEEJNS5_IJSX_SG_SG_EEENS5_IJNSJ_ISX_SC_EENSJ_ISS_SC_EEEEEfNS5_IJSC_llEEEfS2K_NS2B_6fusion15FusionCallbacksIS2F_NS2L_17LinearCombinationIffffLNS_15FloatRoundStyleE2EEES2G_S2J_JEEENS4_5SM1004TMEM4LOAD26SM100_TMEM_LOAD_32dp32b16xENS4_13SM90_TMA_LOADENS1Q_INS1R_ILi2ELi5ELi2EEENS24_ILi32EEENSJ_INS5_IJS13_ST_EEENS5_IJSC_S13_EEEEEEENS4_39AutoVectorizingCopyWithAssumedAlignmentILi128EEENS4_14SM90_TMA_STOREES31_S33_S33_EEEvvEEEEvNT_6ParamsE,@"STO_CUDA_ENTRY STV_DEFAULT"
_ZN7cutlass13device_kernelINS_4gemm6kernel13GemmUniversalIN4cute5tupleIJiiiiEEENS1_10collective13CollectiveMmaINS1_41MainloopSm100TmaUmmaWarpSpecializedSparseILi13ELi2ELi2ENS5_IJNS4_1CILi2EEENSA_ILi1EEESC_EEEEENS5_IJNSA_ILi256EEENSA_ILi64EEESG_EEENS_10bfloat16_tENS5_IJNS4_6LayoutINS5_IJiNS5_IJSB_iEEEiEEENS5_IJlNS5_IJSC_SB_EEElEEEEENSJ_INS5_IJNS5_IJNS5_IJNSA_ILi8EEESB_SP_EEEiEEENS5_IJNS5_IJNSA_ILi16EEESB_NSA_ILi4EEEEEEiEEEiEEENS5_IJNS5_IJNS5_IJNSA_ILi128EEESS_NSA_ILi2048EEEEEENSA_ILi16384EEEEEENS5_IJNS5_IJSC_NSA_ILi1024EEENSA_ILi32EEEEEElEEElEEEEEEEESI_NS5_IJlSC_lEEENS4_8TiledMMAINS4_8MMA_AtomIJNS4_33SM100_MMA_F16BF16_2x1SM_SS_SPARSEISI_SI_fLi256ELi64ELNS4_4UMMA5MajorE0ELS1E_0ELNS1D_7ScaleInE0ELS1F_0EEEEEENSJ_INS5_IJSC_SC_SC_EEENS5_IJNSA_ILi0EEES1J_S1J_EEEEENS5_IJNS4_10UnderscoreES1M_S1M_EEEEENS4_18SM100_TMA_2SM_LOADENS4_14ComposedLayoutINS4_7SwizzleILi2ELi4ELi3EEENS4_25smem_sparse_ptr_flag_bitsILi2ELi16EEENSJ_INS5_IJNS5_IJSC_SP_EEENS5_IJSB_S13_EEEEEENS5_IJNS5_IJS1J_SG_EEESM_EEEEEEEvNS4_8identityES1P_NS1Q_INS1R_ILi3ELi4ELi3EEENS4_18smem_ptr_flag_bitsILi16EEENSJ_INS5_IJSP_SG_EEENS5_IJSG_SC_EEEEEEEvS22_EENS_8epilogue10collective18CollectiveEpilogueINS2B_23Sm100TmaWarpSpecializedILi4ELi2ELi16ELb1ELb0EEEJNS5_IJSX_SG_SG_EEENS5_IJNSJ_ISX_SC_EENSJ_ISS_SC_EEEEEfNS5_IJSC_llEEEfS2K_NS2B_6fusion15FusionCallbacksIS2F_NS2L_17LinearCombinationIffffLNS_15FloatRoundStyleE2EEES2G_S2J_JEEENS4_5SM1004TMEM4LOAD26SM100_TMEM_LOAD_32dp32b16xENS4_13SM90_TMA_LOADENS1Q_INS1R_ILi2ELi5ELi2EEENS24_ILi32EEENSJ_INS5_IJS13_ST_EEENS5_IJSC_S13_EEEEEEENS4_39AutoVectorizingCopyWithAssumedAlignmentILi128EEENS4_14SM90_TMA_STOREES31_S33_S33_EEEvvEEEEvNT_6ParamsE:
[----:B------:R-:W1:Y:S01]  /*0000*/  LDC R1, c[0x0][0x37c] ;  /* 0x0000df00ff017b82 */ /* 0x000e620000000800 */
[----:B------:R-:W2:Y:S01]  /*0010*/  S2R R72, SR_TID.X ;  /* 0x0000000000487919 */ /* 0x000ea20000002100 */
[----:B------:R-:W3:Y:S06]  /*0020*/  LDCU.64 UR6, c[0x0][0xa90] ;  /* 0x00015200ff0677ac */ /* 0x000eec0008000a00 */
[----:B------:R-:W4:Y:S01]  /*0030*/  S2UR UR37, SR_CgaCtaId ;  /* 0x00000000002579c3 */ /* 0x000f220000008800 */
[----:B------:R-:W-:Y:S02]  /*0040*/  PRMT R59, RZ, 0x7610, R59 ;  /* 0x00007610ff3b7816 */ /* 0x000fe4000000003b */
[----:B------:R-:W-:Y:S01]  /*0050*/  ELECT P4, URZ, PT ;  /* 0x0000000000ff782f */ /* 0x000fe20003880000 */
[----:B------:R-:W1:Y:S01]  /*0060*/  LDCU.64 UR38, c[0x0][0x358] ;  /* 0x00006b00ff2677ac */ /* 0x000e620008000a00 */
[----:B---3--:R-:W-:-:S04]  /*0070*/  UISETP.NE.U32.AND UP0, UPT, UR6, URZ, UPT ;  /* 0x000000ff0600728c */ /* 0x008fc8000bf05070 */
[----:B------:R-:W-:Y:S02]  /*0080*/  UISETP.NE.AND.EX UP0, UPT, UR7, URZ, UPT, UP0 ;  /* 0x000000ff0700728c */ /* 0x000fe4000bf05300 */
[----:B----4-:R-:W-:Y:S02]  /*0090*/  ULOP3.LUT UR4, UR37, 0x1, URZ, 0xc0, !UPT ;  /* 0x0000000125047892 */ /* 0x010fe4000f8ec0ff */
[----:B------:R-:W-:Y:S01]  /*00a0*/  ULOP3.LUT UR5, UR37, 0x1, URZ, 0x3c, !UPT ;  /* 0x0000000125057892 */ /* 0x000fe2000f8e3cff */
[----:B--2---:R-:W-:-:S05]  /*00b0*/  SHF.R.U32.HI R63, RZ, 0x5, R72 ;  /* 0x00000005ff3f7819 */ /* 0x004fca0000011648 */
[----:B------:R-:W2:Y:S02]  /*00c0*/  SHFL.IDX PT, R0, R63, RZ, 0x1f ;  /* 0x00001fff3f007589 */ /* 0x000ea400000e0000 */
[----:B--2---:R-:W-:Y:S01]  /*00d0*/  R2UR UR10, R0 ;  /* 0x00000000000a72ca */ /* 0x004fe200000e0000 */
[----:B-1----:R-:W-:-:S14]  /*00e0*/  BRA.U UP0, `(.L_x_0) ;  /* 0x00000001002c7547 */ /* 0x002fdc000b800000 */
[----:B------:R-:W1:Y:S02]  /*00f0*/  LDCU.64 UR8, c[0x0][0xa88] ;  /* 0x00015100ff0877ac */ /* 0x000e640008000a00 */
[----:B-1----:R-:W-:-:S04]  /*0100*/  UISETP.NE.U32.AND UP0, UPT, UR8, URZ, UPT ;  /* 0x000000ff0800728c */ /* 0x002fc8000bf05070 */
[----:B------:R-:W-:-:S09]  /*0110*/  UISETP.NE.AND.EX UP0, UPT, UR9, URZ, UPT, UP0 ;  /* 0x000000ff0900728c */ /* 0x000fd2000bf05300 */
[----:B------:R-:W-:Y:S05]  /*0120*/  BRA.U !UP0, `(.L_x_1) ;  /* 0x0000000108107547 */ /* 0x000fea000b800000 */
[----:B------:R-:W1:Y:S02]  /*0130*/  LDC.64 R2, c[0x0][0xa88] ;  /* 0x0002a200ff027b82 */ /* 0x000e640000000a00 */
[----:B-1----:R1:W5:Y:S01]  /*0140*/  LDG.E R35, desc[UR38][R2.64] ;  /* 0x0000002602237981 */ /* 0x002362000c1e1900 */
[----:B------:R-:W-:Y:S01]  /*0150*/  HFMA2 R59, -RZ, RZ, 0, 5.9604644775390625e-08 ;  /* 0x00000001ff3b7431 */ /* 0x000fe200000001ff */
[----:B------:R-:W-:Y:S05]  /*0160*/  BRA `(.L_x_0) ;  /* 0x00000000000c7947 */ /* 0x000fea0003800000 */
.L_x_1:
[----:B------:R-:W1:Y:S01]  /*0170*/  LDCU UR8, c[0x0][0xa80] ;  /* 0x00015000ff0877ac */ /* 0x000e620008000800 */
[----:B------:R-:W-:Y:S01]  /*0180*/  HFMA2 R59, -RZ, RZ, 0, 5.9604644775390625e-08 ;  /* 0x00000001ff3b7431 */ /* 0x000fe200000001ff */
[----:B-1----:R-:W-:-:S07]  /*0190*/  MOV R35, UR8 ;  /* 0x0000000800237c02 */ /* 0x002fce0008000f00 */
.L_x_0:
[----:B------:R-:W2:Y:S02]  /*01a0*/  LDCU.64 UR8, c[0x0][0xab0] ;  /* 0x00015600ff0877ac */ /* 0x000ea40008000a00 */
[----:B--2---:R-:W-:-:S04]  /*01b0*/  UISETP.NE.U32.AND UP0, UPT, UR8, URZ, UPT ;  /* 0x000000ff0800728c */ /* 0x004fc8000bf05070 */
[----:B------:R-:W-:-:S09]  /*01c0*/  UISETP.NE.AND.EX UP0, UPT, UR9, URZ, UPT, UP0 ;  /* 0x000000ff0900728c */ /* 0x000fd2000bf05300 */
[----:B------:R-:W-:Y:S05]  /*01d0*/  BRA.U UP0, `(.L_x_2) ;  /* 0x0000000100247547 */ /* 0x000fea000b800000 */
[----:B------:R-:W2:Y:S02]  /*01e0*/  LDCU.64 UR8, c[0x0][0xaa8] ;  /* 0x00015500ff0877ac */ /* 0x000ea40008000a00 */
[----:B--2---:R-:W-:-:S04]  /*01f0*/  UISETP.NE.U32.AND UP0, UPT, UR8, URZ, UPT ;  /* 0x000000ff0800728c */ /* 0x004fc8000bf05070 */
[----:B------:R-:W-:-:S09]  /*0200*/  UISETP.NE.AND.EX UP0, UPT, UR9, URZ, UPT, UP0 ;  /* 0x000000ff0900728c */ /* 0x000fd2000bf05300 */
[----:B------:R-:W-:Y:S05]  /*0210*/  BRA.U !UP0, `(.L_x_3) ;  /* 0x00000001080c7547 */ /* 0x000fea000b800000 */
[----:B------:R-:W2:Y:S02]  /*0220*/  LDC.64 R32, c[0x0][0xaa8] ;  /* 0x0002aa00ff207b82 */ /* 0x000ea40000000a00 */
[----:B--2---:R2:W5:Y:S01]  /*0230*/  LDG.E R32, desc[UR38][R32.64] ;  /* 0x0000002620207981 */ /* 0x004562000c1e1900 */
[----:B------:R-:W-:Y:S05]  /*0240*/  BRA `(.L_x_2) ;  /* 0x0000000000087947 */ /* 0x000fea0003800000 */
.L_x_3:
[----:B------:R-:W2:Y:S02]  /*0250*/  LDCU UR8, c[0x0][0xaa0] ;  /* 0x00015400ff0877ac */ /* 0x000ea40008000800 */
[----:B--2---:R-:W-:Y:S02]  /*0260*/  MOV R32, UR8 ;  /* 0x0000000800207c02 */ /* 0x004fe40008000f00 */
.L_x_2:
[----:B------:R-:W-:Y:S01]  /*0270*/  IMAD.U32 R0, RZ, RZ, UR10 ;  /* 0x0000000aff007e24 */ /* 0x000fe2000f8e00ff */
[----:B------:R-:W-:Y:S04]  /*0280*/  BSSY.RECONVERGENT B0, `(.L_x_4) ;  /* 0x000000f000007945 */ /* 0x000fe80003800200 */
[C---:B------:R-:W-:Y:S02]  /*0290*/  ISETP.NE.OR P1, PT, R0.reuse, 0x1, !P4 ;  /* 0x000000010000780c */ /* 0x040fe40006725670 */
[----:B------:R-:W-:-:S11]  /*02a0*/  ISETP.NE.OR P0, PT, R0, 0x3, !P4 ;  /* 0x000000030000780c */ /* 0x000fd60006705670 */
[----:B------:R-:W-:Y:S05]  /*02b0*/  @P1 BRA `(.L_x_5) ;  /* 0x00000000002c1947 */ /* 0x000fea0003800000 */
[----:B------:R-:W3:Y:S02]  /*02c0*/  LDCU.64 UR8, c[0x0][0x348] ;  /* 0x00006900ff0877ac */ /* 0x000ee40008000a00 */
[----:B---3--:R-:W-:Y:S02]  /*02d0*/  UIADD3 UR14, UP2, UPT, UR8, 0x80, URZ ;  /* 0x00000080080e7890 */ /* 0x008fe4000ff5e0ff */
[----:B------:R-:W-:Y:S02]  /*02e0*/  UIADD3 UR12, UP1, UPT, UR8, 0x280, URZ ;  /* 0x00000280080c7890 */ /* 0x000fe4000ff3e0ff */
[----:B------:R-:W-:Y:S02]  /*02f0*/  UIADD3 UR8, UP0, UPT, UR8, 0x180, URZ ;  /* 0x0000018008087890 */ /* 0x000fe4000ff1e0ff */
[----:B------:R-:W-:Y:S02]  /*0300*/  UIADD3.X UR15, UPT, UPT, URZ, UR9, URZ, UP2, !UPT ;  /* 0x00000009ff0f7290 */ /* 0x000fe400097fe4ff */
[----:B------:R-:W-:-:S02]  /*0310*/  UIADD3.X UR13, UPT, UPT, URZ, UR9, URZ, UP1, !UPT ;  /* 0x00000009ff0d7290 */ /* 0x000fc40008ffe4ff */
[----:B------:R-:W-:-:S05]  /*0320*/  UIADD3.X UR9, UPT, UPT, URZ, UR9, URZ, UP0, !UPT ;  /* 0x00000009ff097290 */ /* 0x000fca00087fe4ff */
[----:B------:R3:W-:Y:S02]  /*0330*/  UTMACCTL.PF [UR14] ;  /* 0x000000000e0079b9 */ /* 0x0007e40008040000 */
[----:B------:R3:W-:Y:S02]  /*0340*/  UTMACCTL.PF [UR12] ;  /* 0x000000000c0079b9 */ /* 0x0007e40008040000 */
[----:B------:R3:W-:Y:S02]  /*0350*/  UTMACCTL.PF [UR8] ;  /* 0x00000000080079b9 */ /* 0x0007e40008040000 */
[----:B---3--:R-:W-:Y:S01]  /*0360*/  NOP ;  /* 0x0000000000007918 */ /* 0x008fe20000000000 */
.L_x_5:
[----:B------:R-:W-:Y:S05]  /*0370*/  BSYNC.RECONVERGENT B0 ;  /* 0x0000000000007941 */ /* 0x000fea0003800200 */
.L_x_4:
[----:B------:R-:W-:Y:S04]  /*0380*/  BSSY.RECONVERGENT B0, `(.L_x_6) ;  /* 0x000000a000007945 */ /* 0x000fe80003800200 */
[----:B------:R-:W-:Y:S05]  /*0390*/  @P0 BRA `(.L_x_7) ;  /* 0x0000000000200947 */ /* 0x000fea0003800000 */
[----:B------:R-:W3:Y:S02]  /*03a0*/  LDCU.64 UR8, c[0x0][0x348] ;  /* 0x00006900ff0877ac */ /* 0x000ee40008000a00 */
[----:B---3--:R-:W-:Y:S02]  /*03b0*/  UIADD3 UR12, UP1, UPT, UR8, 0x780, URZ ;  /* 0x00000780080c7890 */ /* 0x008fe4000ff3e0ff */
[----:B------:R-:W-:Y:S02]  /*03c0*/  UIADD3 UR8, UP0, UPT, UR8, 0x880, URZ ;  /* 0x0000088008087890 */ /* 0x000fe4000ff1e0ff */
[----:B------:R-:W-:Y:S02]  /*03d0*/  UIADD3.X UR13, UPT, UPT, URZ, UR9, URZ, UP1, !UPT ;  /* 0x00000009ff0d7290 */ /* 0x000fe40008ffe4ff */
[----:B------:R-:W-:-:S07]  /*03e0*/  UIADD3.X UR9, UPT, UPT, URZ, UR9, URZ, UP0, !UPT ;  /* 0x00000009ff097290 */ /* 0x000fce00087fe4ff */
[----:B------:R3:W-:Y:S02]  /*03f0*/  UTMACCTL.PF [UR12] ;  /* 0x000000000c0079b9 */ /* 0x0007e40008040000 */
[----:B------:R3:W-:Y:S02]  /*0400*/  UTMACCTL.PF [UR8] ;  /* 0x00000000080079b9 */ /* 0x0007e40008040000 */
[----:B---3--:R-:W-:Y:S01]  /*0410*/  NOP ;  /* 0x0000000000007918 */ /* 0x008fe20000000000 */
.L_x_7:
[----:B------:R-:W-:Y:S05]  /*0420*/  BSYNC.RECONVERGENT B0 ;  /* 0x0000000000007941 */ /* 0x000fea0003800200 */
.L_x_6:
[----:B------:R-:W3:Y:S01]  /*0430*/  LDCU.64 UR8, c[0x0][0xa88] ;  /* 0x00015100ff0877ac */ /* 0x000ee20008000a00 */
[----:B------:R-:W-:Y:S02]  /*0440*/  UISETP.EQ.U32.AND UP1, UPT, UR6, URZ, UPT ;  /* 0x000000ff0600728c */ /* 0x000fe4000bf22070 */
[----:B------:R-:W-:Y:S02]  /*0450*/  UPLOP3.LUT UP5, UPT, UPT, UPT, UPT, 0x80, 0x8 ;  /* 0x000000000008789c */ /* 0x000fe40003faf070 */
[----:B---3--:R-:W-:-:S04]  /*0460*/  UISETP.NE.U32.AND UP0, UPT, UR8, URZ, UPT ;  /* 0x000000ff0800728c */ /* 0x008fc8000bf05070 */
[----:B------:R-:W-:-:S04]  /*0470*/  UISETP.NE.AND.EX UP0, UPT, UR9, URZ, UPT, UP0 ;  /* 0x000000ff0900728c */ /* 0x000fc8000bf05300 */
[----:B------:R-:W-:-:S04]  /*0480*/  UISETP.EQ.OR.EX UP2, UPT, UR7, URZ, !UP0, UP1 ;  /* 0x000000ff0700728c */ /* 0x000fc8000c742710 */
[----:B------:R-:W-:-:S05]  /*0490*/  UP2UR UR50, UPR, URZ, 0x4 ;  /* 0x00000004ff327883 */ /* 0x000fca0008000000 */
[----:B------:R-:W-:Y:S07]  /*04a0*/  BRA.U !UP2, `(.L_x_8) ;  /* 0x000000010a207547 */ /* 0x000fee000b800000 */
[----:B------:R-:W-:Y:S01]  /*04b0*/  UISETP.NE.U32.AND UP2, UPT, UR6, URZ, UPT ;  /* 0x000000ff0600728c */ /* 0x000fe2000bf45070 */
[----:B-----5:R-:W-:Y:S01]  /*04c0*/  FSETP.NEU.AND P0, PT, R35, RZ, PT ;  /* 0x000000ff2300720b */ /* 0x020fe20003f0d000 */
[----:B------:R-:W-:Y:S02]  /*04d0*/  USEL UR6, URZ, 0xffffffff, UP0 ;  /* 0xffffffffff067887 */ /* 0x000fe40008000000 */
[----:B------:R-:W-:-:S10]  /*04e0*/  UISETP.NE.AND.EX UP2, UPT, UR7, URZ, UPT, UP2 ;  /* 0x000000ff0700728c */ /* 0x000fd4000bf45320 */
[----:B------:R-:W-:Y:S01]  /*04f0*/  VOTEU.ANY UP1, P0 ;  /* 0x0000000000ff7886 */ /* 0x000fe20000020100 */
[----:B------:R-:W-:-:S04]  /*0500*/  @!UP2 USEL UR6, URZ, 0xffffffff, UP1 ;  /* 0xffffffffff06a887 */ /* 0x000fc80008800000 */
[----:B------:R-:W-:-:S04]  /*0510*/  ULOP3.LUT UR6, UR6, 0x1, URZ, 0xc0, !UPT ;  /* 0x0000000106067892 */ /* 0x000fc8000f8ec0ff */
[----:B------:R-:W-:-:S11]  /*0520*/  UISETP.NE.U32.AND UP5, UPT, UR6, 0x1, UPT ;  /* 0x000000010600788c */ /* 0x000fd6000bfa5070 */
.L_x_8:
[----:B------:R-:W3:Y:S02]  /*0530*/  SHFL.IDX PT, R0, R63, RZ, 0x1f ;  /* 0x00001fff3f007589 */ /* 0x000ee400000e0000 */
[----:B---3--:R-:W-:-:S13]  /*0540*/  ISETP.NE.AND P0, PT, R0, RZ, PT ;  /* 0x000000ff0000720c */ /* 0x008fda0003f05270 */
[----:B------:R-:W-:Y:S05]  /*0550*/  @P0 BRA `(.L_x_9) ;  /* 0x0000000000980947 */ /* 0x000fea0003800000 */
[----:B------:R-:W-:Y:S01]  /*0560*/  ELECT P0, URZ, PT ;  /* 0x0000000000ff782f */ /* 0x000fe20003800000 */
[----:B------:R-:W-:-:S12]  /*0570*/  BSSY.RECONVERGENT B0, `(.L_x_9) ;  /* 0x0000024000007945 */ /* 0x000fd80003800200 */
[----:B------:R-:W-:Y:S05]  /*0580*/  @!P0 BRA `(.L_x_10) ;  /* 0x0000000000888947 */ /* 0x000fea0003800000 */
[----:B------:R-:W-:Y:S01]  /*0590*/  UMOV UR7, 0x400 ;  /* 0x0000040000077882 */ /* 0x000fe20000000000 */
[----:B------:R-:W-:Y:S01]  /*05a0*/  UMOV UR6, 0x1 ;  /* 0x0000000100067882 */ /* 0x000fe20000000000 */
[----:B------:R-:W-:Y:S02]  /*05b0*/  ULEA UR7, UR37, UR7, 0x18 ;  /* 0x0000000725077291 */ /* 0x000fe4000f8ec0ff */
[----:B------:R-:W-:-:S04]  /*05c0*/  UIADD3 UR8, UPT, UPT, -UR6, 0x100000, URZ ;  /* 0x0010000006087890 */ /* 0x000fc8000fffe1ff */
[----:B------:R-:W-:Y:S02]  /*05d0*/  USHF.L.U32 UR9, UR8, 0xb, URZ ;  /* 0x0000000b08097899 */ /* 0x000fe400080006ff */
[----:B------:R-:W-:Y:S01]  /*05e0*/  USHF.L.U32 UR8, UR8, 0x1, URZ ;  /* 0x0000000108087899 */ /* 0x000fe200080006ff */
[----:B------:R-:W3:Y:S11]  /*05f0*/  FENCE.VIEW.ASYNC.S ;  /* 0x00000000000073c6 */ /* 0x000ef60000000000 */
[----:B---3--:R3:W4:Y:S01]  /*0600*/  SYNCS.EXCH.64 URZ, [UR7], UR8 ;  /* 0x0000000807ff75b2 */ /* 0x0087220008000100 */
[----:B------:R3:W1:Y:S01]  /*0610*/  SYNCS.EXCH.64 URZ, [UR7+0x68], UR8 ;  /* 0x0000680807ff75b2 */ /* 0x0006620008000100 */
        /* <DEDUP_REMOVED lines=23> */
[----:B------:R3:W1:Y:S02]  /*0790*/  SYNCS.EXCH.64 URZ, [UR7+0xc8], UR8 ;  /* 0x0000c80807ff75b2 */ /* 0x0006640008000100 */
[----:B---34-:R-:W-:Y:S01]  /*07a0*/  NOP ;  /* 0x0000000000007918 */ /* 0x018fe20000000000 */
.L_x_10:
[----:B------:R-:W-:Y:S05]  /*07b0*/  BSYNC.RECONVERGENT B0 ;  /* 0x0000000000007941 */ /* 0x000fea0003800200 */
.L_x_9:
[----:B------:R-:W3:Y:S01]  /*07c0*/  SHFL.IDX PT, R0, R63, RZ, 0x1f ;  /* 0x00001fff3f007589 */ /* 0x000ee200000e0000 */
[----:B------:R-:W-:Y:S01]  /*07d0*/  NOP ;  /* 0x0000000000007918 */ /* 0x000fe20000000000 */
[----:B---3--:R-:W-:-:S13]  /*07e0*/  ISETP.NE.AND P0, PT, R0, 0x1, PT ;  /* 0x000000010000780c */ /* 0x008fda0003f05270 */
[----:B------:R-:W-:Y:S05]  /*07f0*/  @P0 BRA `(.L_x_11) ;  /* 0x0000000000540947 */ /* 0x000fea0003800000 */
[----:B------:R-:W-:Y:S01]  /*0800*/  UMOV UR8, 0x400 ;  /* 0x0000040000087882 */ /* 0x000fe20000000000 */
[----:B------:R-:W-:Y:S01]  /*0810*/  UMOV UR7, 0x20 ;  /* 0x0000002000077882 */ /* 0x000fe20000000000 */
[----:B------:R-:W-:Y:S01]  /*0820*/  UMOV UR6, 0x80 ;  /* 0x0000008000067882 */ /* 0x000fe20000000000 */
[----:B------:R-:W-:Y:S02]  /*0830*/  ULEA UR8, UR37, UR8, 0x18 ;  /* 0x0000000825087291 */ /* 0x000fe4000f8ec0ff */
[----:B------:R-:W-:-:S04]  /*0840*/  UIADD3 UR12, UPT, UPT, -UR7, 0x100000, URZ ;  /* 0x00100000070c7890 */ /* 0x000fc8000fffe1ff */
[----:B------:R-:W-:Y:S02]  /*0850*/  USHF.L.U32 UR13, UR12, 0xb, URZ ;  /* 0x0000000b0c0d7899 */ /* 0x000fe400080006ff */
[----:B------:R-:W-:Y:S02]  /*0860*/  USHF.L.U32 UR12, UR12, 0x1, URZ ;  /* 0x000000010c0c7899 */ /* 0x000fe400080006ff */
[----:B------:R-:W-:-:S04]  /*0870*/  UIADD3 UR6, UPT, UPT, -UR6, 0x100000, URZ ;  /* 0x0010000006067890 */ /* 0x000fc8000fffe1ff */
[----:B------:R-:W-:Y:S02]  /*0880*/  USHF.L.U32 UR7, UR6, 0xb, URZ ;  /* 0x0000000b06077899 */ /* 0x000fe400080006ff */
[----:B------:R-:W-:Y:S01]  /*0890*/  USHF.L.U32 UR6, UR6, 0x1, URZ ;  /* 0x0000000106067899 */ /* 0x000fe200080006ff */
[----:B------:R-:W-:Y:S01]  /*08a0*/  ELECT P0, URZ, PT ;  /* 0x0000000000ff782f */ /* 0x000fe20003800000 */
[----:B------:R-:W3:Y:S02]  /*08b0*/  FENCE.VIEW.ASYNC.S ;  /* 0x00000000000073c6 */ /* 0x000ee40000000000 */
[----:B---3--:R3:W4:Y:S08]  /*08c0*/  SYNCS.EXCH.64 URZ, [UR8+0xd0], UR12 ;  /* 0x0000d00c08ff75b2 */ /* 0x0087300008000100 */
[----:B------:R3:W1:Y:S01]  /*08d0*/  SYNCS.EXCH.64 URZ, [UR8+0xf0], UR6 ;  /* 0x0000f00608ff75b2 */ /* 0x0006620008000100 */
[----:B------:R3:W1:Y:S01]  /*08e0*/  SYNCS.EXCH.64 URZ, [UR8+0xd8], UR12 ;  /* 0x0000d80c08ff75b2 */ /* 0x0006620008000100 */
[----:B------:R3:W1:Y:S01]  /*08f0*/  SYNCS.EXCH.64 URZ, [UR8+0xf8], UR6 ;  /* 0x0000f80608ff75b2 */ /* 0x0006620008000100 */
[----:B------:R3:W1:Y:S01]  /*0900*/  SYNCS.EXCH.64 URZ, [UR8+0xe0], UR12 ;  /* 0x0000e00c08ff75b2 */ /* 0x0006620008000100 */
[----:B------:R3:W1:Y:S01]  /*0910*/  SYNCS.EXCH.64 URZ, [UR8+0x100], UR6 ;  /* 0x0001000608ff75b2 */ /* 0x0006620008000100 */
[----:B------:R3:W1:Y:S01]  /*0920*/  SYNCS.EXCH.64 URZ, [UR8+0xe8], UR12 ;  /* 0x0000e80c08ff75b2 */ /* 0x0006620008000100 */
[----:B------:R3:W1:Y:S01]  /*0930*/  SYNCS.EXCH.64 URZ, [UR8+0x108], UR6 ;  /* 0x0001080608ff75b2 */ /* 0x0006620008000100 */
[----:B------:R-:W-:Y:S01]  /*0940*/  NOP ;  /* 0x0000000000007918 */ /* 0x000fe20000000000 */
.L_x_11:
[----:B------:R-:W2:Y:S01]  /*0950*/  SHFL.IDX PT, R0, R63, RZ, 0x1f ;  /* 0x00001fff3f007589 */ /* 0x000ea200000e0000 */
[----:B------:R-:W-:Y:S01]  /*0960*/  NOP ;  /* 0x0000000000007918 */ /* 0x000fe20000000000 */
[----:B--2---:R-:W-:-:S13]  /*0970*/  ISETP.NE.AND P0, PT, R0, 0x3, PT ;  /* 0x000000030000780c */ /* 0x004fda0003f05270 */
[----:B------:R-:W-:Y:S05]  /*0980*/  @P0 BRA `(.L_x_12) ;  /* 0x00000000002c0947 */ /* 0x000fea0003800000 */
[----:B---3--:R-:W-:Y:S01]  /*0990*/  UMOV UR7, 0x400 ;  /* 0x0000040000077882 */ /* 0x008fe20000000000 */
[----:B------:R-:W-:Y:S01]  /*09a0*/  UMOV UR6, 0x20 ;  /* 0x0000002000067882 */ /* 0x000fe20000000000 */
[----:B------:R-:W-:Y:S02]  /*09b0*/  ULEA UR7, UR37, UR7, 0x18 ;  /* 0x0000000725077291 */ /* 0x000fe4000f8ec0ff */
[----:B------:R-:W-:-:S04]  /*09c0*/  UIADD3 UR8, UPT, UPT, -UR6, 0x100000, URZ ;  /* 0x0010000006087890 */ /* 0x000fc8000fffe1ff */
[----:B------:R-:W-:Y:S02]  /*09d0*/  USHF.L.U32 UR9, UR8, 0xb, URZ ;  /* 0x0000000b08097899 */ /* 0x000fe400080006ff */
[----:B------:R-:W-:Y:S01]  /*09e0*/  USHF.L.U32 UR8, UR8, 0x1, URZ ;  /* 0x0000000108087899 */ /* 0x000fe200080006ff */
[----:B------:R-:W-:Y:S01]  /*09f0*/  ELECT P0, URZ, PT ;  /* 0x0000000000ff782f */ /* 0x000fe20003800000 */
[----:B------:R-:W2:Y:S10]  /*0a00*/  FENCE.VIEW.ASYNC.S ;  /* 0x00000000000073c6 */ /* 0x000eb40000000000 */
[----:B--2---:R2:W3:Y:S01]  /*0a10*/  SYNCS.EXCH.64 URZ, [UR7+0x110], UR8 ;  /* 0x0001100807ff75b2 */ /* 0x0044e20008000100 */
[----:B------:R2:W1:Y:S01]  /*0a20*/  SYNCS.EXCH.64 URZ, [UR7+0x118], UR8 ;  /* 0x0001180807ff75b2 */ /* 0x0004620008000100 */
[----:B------:R-:W-:Y:S01]  /*0a30*/  NOP ;  /* 0x0000000000007918 */ /* 0x000fe20000000000 */
.L_x_12:
[----:B------:R-:W4:Y:S01]  /*0a40*/  SHFL.IDX PT, R0, R63, RZ, 0x1f ;  /* 0x00001fff3f007589 */ /* 0x000f2200000e0000 */
[----:B------:R-:W-:Y:S01]  /*0a50*/  NOP ;  /* 0x0000000000007918 */ /* 0x000fe20000000000 */
[----:B----4-:R-:W-:-:S13]  /*0a60*/  ISETP.NE.AND P0, PT, R0, 0x4, PT ;  /* 0x000000040000780c */ /* 0x010fda0003f05270 */
[----:B------:R-:W-:Y:S05]  /*0a70*/  @P0 BRA `(.L_x_13) ;  /* 0x0000000000480947 */ /* 0x000fea0003800000 */
[----:B--23--:R-:W-:Y:S01]  /*0a80*/  UMOV UR8, 0x1e0 ;  /* 0x000001e000087882 */ /* 0x00cfe20000000000 */
[----:B------:R-:W-:Y:S01]  /*0a90*/  UMOV UR7, 0x400 ;  /* 0x0000040000077882 */ /* 0x000fe20000000000 */
[----:B------:R-:W-:Y:S01]  /*0aa0*/  USEL UR8, UR8, 0x1a0, UP5 ;  /* 0x000001a008087887 */ /* 0x000fe2000a800000 */
        /* <DEDUP_REMOVED lines=9> */
[----:B------:R-:W2:Y:S02]  /*0b40*/  FENCE.VIEW.ASYNC.S ;  /* 0x00000000000073c6 */ /* 0x000ea40000000000 */
[----:B--2---:R4:W2:Y:S08]  /*0b50*/  SYNCS.EXCH.64 URZ, [UR7+0x120], UR12 ;  /* 0x0001200c07ff75b2 */ /* 0x0048b00008000100 */
[----:B------:R4:W3:Y:S01]  /*0b60*/  SYNCS.EXCH.64 URZ, [UR7+0x130], UR8 ;  /* 0x0001300807ff75b2 */ /* 0x0008e20008000100 */
[----:B------:R4:W1:Y:S01]  /*0b70*/  SYNCS.EXCH.64 URZ, [UR7+0x128], UR12 ;  /* 0x0001280c07ff75b2 */ /* 0x0008620008000100 */
[----:B------:R4:W1:Y:S02]  /*0b80*/  SYNCS.EXCH.64 URZ, [UR7+0x138], UR8 ;  /* 0x0001380807ff75b2 */ /* 0x0008640008000100 */
[----:B----4-:R-:W-:Y:S01]  /*0b90*/  NOP ;  /* 0x0000000000007918 */ /* 0x010fe20000000000 */
.L_x_13:
[----:B------:R-:W4:Y:S01]  /*0ba0*/  SHFL.IDX PT, R0, R63, RZ, 0x1f ;  /* 0x00001fff3f007589 */ /* 0x000f2200000e0000 */
[----:B------:R-:W-:Y:S01]  /*0bb0*/  NOP ;  /* 0x0000000000007918 */ /* 0x000fe20000000000 */
[----:B----4-:R-:W-:-:S13]  /*0bc0*/  ISETP.NE.AND P0, PT, R0, 0x5, PT ;  /* 0x000000050000780c */ /* 0x010fda0003f05270 */
[----:B------:R-:W-:Y:S05]  /*0bd0*/  @P0 BRA `(.L_x_14) ;  /* 0x0000000000440947 */ /* 0x000fea0003800000 */
[----:B--23--:R-:W-:Y:S01]  /*0be0*/  UMOV UR8, 0x400 ;  /* 0x0000040000087882 */ /* 0x00cfe20000000000 */
        /* <DEDUP_REMOVED lines=16> */
.L_x_14:
[----:B------:R-:W4:Y:S01]  /*0cf0*/  SHFL.IDX PT, R0, R63, RZ, 0x1f ;  /* 0x00001fff3f007589 */ /* 0x000f2200000e0000 */
[----:B------:R-:W-:Y:S01]  /*0d00*/  ISETP.NE.OR P1, PT, RZ, UR10, !P4 ;  /* 0x0000000aff007c0c */ /* 0x000fe2000e725670 */
[----:B------:R-:W-:Y:S01]  /*0d10*/  NOP ;  /* 0x0000000000007918 */ /* 0x000fe20000000000 */
[----:B----4-:R-:W-:-:S13]  /*0d20*/  ISETP.NE.AND P0, PT, R0, 0x3, PT ;  /* 0x000000030000780c */ /* 0x010fda0003f05270 */
[----:B------:R-:W-:Y:S05]  /*0d30*/  @P0 BRA `(.L_x_15) ;  /* 0x0000000000340947 */ /* 0x000fea0003800000 */
[----:B--23--:R-:W-:Y:S01]  /*0d40*/  UMOV UR7, 0x400 ;  /* 0x0000040000077882 */ /* 0x00cfe20000000000 */
[----:B------:R-:W-:Y:S01]  /*0d50*/  UMOV UR6, 0x20 ;  /* 0x0000002000067882 */ /* 0x000fe20000000000 */
[----:B------:R-:W-:Y:S02]  /*0d60*/  ULEA UR7, UR37, UR7, 0x18 ;  /* 0x0000000725077291 */ /* 0x000fe4000f8ec0ff */
[----:B------:R-:W-:-:S04]  /*0d70*/  UIADD3 UR8, UPT, UPT, -UR6, 0x100000, URZ ;  /* 0x0010000006087890 */ /* 0x000fc8000fffe1ff */
[----:B------:R-:W-:Y:S02]  /*0d80*/  USHF.L.U32 UR9, UR8, 0xb, URZ ;  /* 0x0000000b08097899 */ /* 0x000fe400080006ff */
[----:B------:R-:W-:Y:S01]  /*0d90*/  USHF.L.U32 UR8, UR8, 0x1, URZ ;  /* 0x0000000108087899 */ /* 0x000fe200080006ff */
[----:B------:R-:W-:Y:S01]  /*0da0*/  ELECT P0, URZ, PT ;  /* 0x0000000000ff782f */ /* 0x000fe20003800000 */
[----:B------:R-:W2:Y:S10]  /*0db0*/  FENCE.VIEW.ASYNC.S ;  /* 0x00000000000073c6 */ /* 0x000eb40000000000 */
[----:B--2---:R4:W2:Y:S01]  /*0dc0*/  SYNCS.EXCH.64 URZ, [UR7+0x160], UR8 ;  /* 0x0001600807ff75b2 */ /* 0x0048a20008000100 */
[----:B------:R4:W3:Y:S01]  /*0dd0*/  SYNCS.EXCH.64 URZ, [UR7+0x170], UR8 ;  /* 0x0001700807ff75b2 */ /* 0x0008e20008000100 */
[----:B------:R4:W1:Y:S01]  /*0de0*/  SYNCS.EXCH.64 URZ, [UR7+0x168], UR8 ;  /* 0x0001680807ff75b2 */ /* 0x0008620008000100 */
[----:B------:R4:W1:Y:S02]  /*0df0*/  SYNCS.EXCH.64 URZ, [UR7+0x178], UR8 ;  /* 0x0001780807ff75b2 */ /* 0x0008640008000100 */
[----:B----4-:R-:W-:Y:S01]  /*0e00*/  NOP ;  /* 0x0000000000007918 */ /* 0x010fe20000000000 */
.L_x_15:
[----:B------:R-:W-:Y:S01]  /*0e10*/  VOTEU.ALL UP1, P1 ;  /* 0x0000000000ff7886 */ /* 0x000fe20000820000 */
[----:B--23--:R-:W2:Y:S01]  /*0e20*/  LDCU UR7, c[0x0][0x36c] ;  /* 0x00006d80ff0777ac */ /* 0x00cea20008000800 */
[----:B------:R-:W-:Y:S01]  /*0e30*/  NOP ;  /* 0x0000000000007918 */ /* 0x000fe20000000000 */
[----:B-1----:R-:W-:Y:S01]  /*0e40*/  LOP3.LUT R3, R72, 0x1f, RZ, 0xc0, !PT ;  /* 0x0000001f48037812 */ /* 0x002fe200078ec0ff */
[----:B------:R-:W-:Y:S01]  /*0e50*/  UMOV UR8, 0x20 ;  /* 0x0000002000087882 */ /* 0x000fe20000000000 */
[----:B------:R-:W-:Y:S01]  /*0e60*/  @!UP1 UMOV UR6, 0x400 ;  /* 0x0000040000069882 */ /* 0x000fe20000000000 */
[----:B------:R-:W-:-:S04]  /*0e70*/  @!UP1 UIADD3 UR8, UPT, UPT, -UR8, 0x100000, URZ ;  /* 0x0010000008089890 */ /* 0x000fc8000fffe1ff */
[----:B------:R-:W-:Y:S02]  /*0e80*/  @!UP1 USHF.L.U32 UR9, UR8, 0xb, URZ ;  /* 0x0000000b08099899 */ /* 0x000fe400080006ff */
[----:B------:R-:W-:Y:S02]  /*0e90*/  @!UP1 USHF.L.U32 UR8, UR8, 0x1, URZ ;  /* 0x0000000108089899 */ /* 0x000fe400080006ff */
[----:B------:R-:W-:Y:S01]  /*0ea0*/  @!UP1 ULEA UR6, UR37, UR6, 0x18 ;  /* 0x0000000625069291 */ /* 0x000fe2000f8ec0ff */
[----:B------:R-:W-:Y:S01]  /*0eb0*/  VOTEU.ALL UP1, P1 ;  /* 0x0000000000ff7886 */ /* 0x000fe20000820000 */
[----:B------:R-:W-:Y:S01]  /*0ec0*/  UISETP.NE.AND UP4, UPT, UR10, URZ, UPT ;  /* 0x000000ff0a00728c */ /* 0x000fe2000bf85270 */
[----:B------:R-:W1:Y:S09]  /*0ed0*/  FENCE.VIEW.ASYNC.S ;  /* 0x00000000000073c6 */ /* 0x000e720000000000 */
[----:B-1----:R1:W3:Y:S01]  /*0ee0*/  @!UP1 SYNCS.EXCH.64 URZ, [UR6+0x180], UR8 ;  /* 0x0001800806ff95b2 */ /* 0x0022e20008000100 */
[----:B--2---:R-:W-:-:S09]  /*0ef0*/  UISETP.EQ.U32.AND UP1, UPT, UR7, 0x1, UPT ;  /* 0x000000010700788c */ /* 0x004fd2000bf22070 */
[----:B------:R-:W-:Y:S05]  /*0f00*/  BRA.U !UP1, `(.L_x_16) ;  /* 0x0000000109087547 */ /* 0x000fea000b800000 */
[----:B---3--:R-:W-:Y:S01]  /*0f10*/  UCGABAR_ARV ;  /* 0x00000000000079c7 */ /* 0x008fe20008000000 */
[----:B------:R-:W-:Y:S05]  /*0f20*/  BRA `(.L_x_17) ;  /* 0x0000000000047947 */ /* 0x000fea0003800000 */
.L_x_16:
[----:B---3--:R-:W-:Y:S01]  /*0f30*/  NOP ;  /* 0x0000000000007918 */ /* 0x008fe20000000000 */
.L_x_17:
[----:B------:R-:W2:Y:S01]  /*0f40*/  S2R R20, SR_CTAID.Y ;  /* 0x0000000000147919 */ /* 0x000ea20000002600 */
[----:B------:R-:W-:-:S05]  /*0f50*/  CS2R.32 R58, SR_CgaSize ;  /* 0x00000000003a7805 */ /* 0x000fca0000008a00 */
[----:B------:R-:W-:-:S05]  /*0f60*/  IMAD R58, R58, -0xa0, RZ ;  /* 0xffffff603a3a7824 */ /* 0x000fca00078e02ff */
[----:B-1----:R-:W-:-:S14]  /*0f70*/  R2UR UR6, R58 ;  /* 0x000000003a0672ca */ /* 0x002fdc00000e0000 */
[----:B------:R-:W1:Y:S01]  /*0f80*/  LDCU UR6, c[0x0][UR6+0x2b4] ;  /* 0x00005680060677ac */ /* 0x000e620008000800 */
[----:B------:R-:W-:-:S05]  /*0f90*/  CS2R.32 R0, SR_CgaSize ;  /* 0x0000000000007805 */ /* 0x000fca0000008a00 */
[----:B------:R-:W-:-:S06]  /*0fa0*/  IMAD R0, R0, -0xa0, RZ ;  /* 0xffffff6000007824 */ /* 0x000fcc00078e02ff */
[----:B------:R-:W3:Y:S01]  /*0fb0*/  LDC R0, c[0x0][R0+0x2a4] ;  /* 0x0000a90000007b82 */ /* 0x000ee20000000800 */
[----:B------:R-:W-:Y:S01]  /*0fc0*/  PRMT R10, RZ, 0x7610, R10 ;  /* 0x00007610ff0a7816 */ /* 0x000fe2000000000a */
[----:B------:R-:W4:Y:S01]  /*0fd0*/  S2R R21, SR_CTAID.X ;  /* 0x0000000000157919 */ /* 0x000f220000002500 */
[----:B------:R-:W-:-:S05]  /*0fe0*/  CS2R.32 R58, SR_CgaSize ;  /* 0x00000000003a7805 */ /* 0x000fca0000008a00 */
[----:B------:R-:W-:-:S05]  /*0ff0*/  IMAD R58, R58, -0xa0, RZ ;  /* 0xffffff603a3a7824 */ /* 0x000fca00078e02ff */
[----:B------:R-:W-:-:S14]  /*1000*/  R2UR UR7, R58 ;  /* 0x000000003a0772ca */ /* 0x000fdc00000e0000 */
[----:B------:R-:W3:Y:S01]  /*1010*/  LDCU UR7, c[0x0][UR7+0x2b0] ;  /* 0x00005600070777ac */ /* 0x000ee20008000800 */
[----:B------:R-:W-:Y:S01]  /*1020*/  UISETP.NE.AND UP2, UPT, UR10, 0x2, UPT ;  /* 0x000000020a00788c */ /* 0x000fe2000bf45270 */
[----:B------:R-:W1:Y:S01]  /*1030*/  LDC R13, c[0x0][0xd24] ;  /* 0x00034900ff0d7b82 */ /* 0x000e620000000800 */
[----:B------:R-:W-:-:S05]  /*1040*/  CS2R.32 R4, SR_CgaSize ;  /* 0x0000000000047805 */ /* 0x000fca0000008a00 */
[----:B------:R-:W-:-:S06]  /*1050*/  IMAD R4, R4, -0xa0, RZ ;  /* 0xffffff6004047824 */ /* 0x000fcc00078e02ff */
[----:B------:R-:W3:Y:S08]  /*1060*/  LDC R4, c[0x0][R4+0x2a0] ;  /* 0x0000a80004047b82 */ /* 0x000ef00000000800 */
[----:B------:R-:W3:Y:S01]  /*1070*/  LDC R2, c[0x0][0xd24] ;  /* 0x00034900ff027b82 */ /* 0x000ee20000000800 */
[----:B--2---:R-:W-:-:S07]  /*1080*/  I2FP.F32.U32 R5, R20 ;  /* 0x0000001400057245 */ /* 0x004fce0000201000 */
[----:B------:R-:W2:Y:S01]  /*1090*/  S2UR UR36, SR_CTAID.Z ;  /* 0x00000000002479c3 */ /* 0x000ea20000002700 */
[----:B-1----:R-:W-:Y:S02]  /*10a0*/  ISETP.GE.AND P0, PT, R13, 0x1, PT ;  /* 0x000000010d00780c */ /* 0x002fe40003f06270 */
[----:B----4-:R-:W-:Y:S01]  /*10b0*/  I2FP.F32.U32 R6, R21 ;  /* 0x0000001500067245 */ /* 0x010fe20000201000 */
[----:B------:R-:W-:Y:S01]  /*10c0*/  FMUL R5, R5, UR6 ;  /* 0x0000000605057c20 */ /* 0x000fe20008400000 */
[----:B------:R-:W1:Y:S01]  /*10d0*/  LDCU UR6, c[0x0][0xd30] ;  /* 0x0001a600ff0677ac */ /* 0x000e620008000800 */
[----:B------:R-:W-:Y:S02]  /*10e0*/  LOP3.LUT R11, R21, 0x1, RZ, 0xc0, !PT ;  /* 0x00000001150b7812 */ /* 0x000fe400078ec0ff */
[----:B---3--:R-:W-:Y:S01]  /*10f0*/  FMUL R6, R6, UR7 ;  /* 0x0000000706067c20 */ /* 0x008fe20008400000 */
[----:B------:R-:W3:Y:S08]  /*1100*/  F2I.U32.TRUNC.NTZ R51, R5 ;  /* 0x0000000500337305 */ /* 0x000ef0000020f000 */
[----:B------:R-:W4:Y:S01]  /*1110*/  F2I.U32.TRUNC.NTZ R58, R6 ;  /* 0x00000006003a7305 */ /* 0x000f22000020f000 */
[----:B-1----:R-:W-:Y:S01]  /*1120*/  UISETP.NE.AND UP3, UPT, UR6, 0x1, UPT ;  /* 0x000000010600788c */ /* 0x002fe2000bf65270 */
[----:B---3--:R-:W-:-:S04]  /*1130*/  IMAD.MOV R51, RZ, RZ, -R51 ;  /* 0x000000ffff337224 */ /* 0x008fc800078e0a33 */
[----:B------:R-:W-:Y:S01]  /*1140*/  IMAD R51, R0, R51, R20 ;  /* 0x0000003300337224 */ /* 0x000fe200078e0214 */
[----:B------:R-:W-:Y:S01]  /*1150*/  PRMT R0, RZ, 0x7610, R0 ;  /* 0x00007610ff007816 */ /* 0x000fe20000000000 */
[----:B----4-:R-:W-:-:S04]  /*1160*/  IMAD.MOV R58, RZ, RZ, -R58 ;  /* 0x000000ffff3a7224 */ /* 0x010fc800078e0a3a */
[----:B------:R-:W-:Y:S01]  /*1170*/  IMAD R58, R4, R58, R21 ;  /* 0x0000003a043a7224 */ /* 0x000fe200078e0215 */
[----:B--2---:R-:W-:Y:S06]  /*1180*/  BRA.U UP4, `(.L_x_18) ;  /* 0x0000000104247547 */ /* 0x004fec000b800000 */
[----:B------:R-:W-:Y:S01]  /*1190*/  ISETP.NE.AND P1, PT, R51, RZ, PT ;  /* 0x000000ff3300720c */ /* 0x000fe20003f25270 */
[----:B------:R-:W-:Y:S01]  /*11a0*/  IMAD.MOV.U32 R0, RZ, RZ, 0x3 ;  /* 0x00000003ff007424 */ /* 0x000fe200078e00ff */
[C---:B------:R-:W-:Y:S02]  /*11b0*/  LOP3.LUT R5, R58.reuse, 0xfffffffe, RZ, 0xc0, !PT ;  /* 0xfffffffe3a057812 */ /* 0x040fe400078ec0ff */
[----:B------:R-:W-:Y:S02]  /*11c0*/  ISETP.LT.U32.OR P1, PT, R58, 0x2, !P1 ;  /* 0x000000023a00780c */ /* 0x000fe40004f21470 */
[----:B------:R-:W-:Y:S02]  /*11d0*/  SHF.L.U32 R0, R0, R5, RZ ;  /* 0x0000000500007219 */ /* 0x000fe400000006ff */
[----:B------:R-:W-:Y:S02]  /*11e0*/  SEL R7, RZ, 0x1, !P1 ;  /* 0x00000001ff077807 */ /* 0x000fe40004800000 */
[----:B------:R-:W-:-:S05]  /*11f0*/  SEL R4, RZ, 0x2, !P1 ;  /* 0x00000002ff047807 */ /* 0x000fca0004800000 */
[----:B------:R-:W-:-:S05]  /*1200*/  IMAD.IADD R4, R7, 0x1, R4 ;  /* 0x0000000107047824 */ /* 0x000fca00078e0204 */
[----:B------:R-:W-:Y:S02]  /*1210*/  PRMT R10, R4, 0x7610, R10 ;  /* 0x00007610040a7816 */ /* 0x000fe4000000000a */
.L_x_18:
[----:B------:R-:W-:Y:S05]  /*1220*/  @!P0 BRA `(.L_x_19) ;  /* 0x0000000000b88947 */ /* 0x000fea0003800000 */
[----:B------:R-:W1:Y:S01]  /*1230*/  LDC.64 R6, c[0x0][0xd18] ;  /* 0x00034600ff067b82 */ /* 0x000e620000000a00 */
[----:B------:R-:W-:-:S07]  /*1240*/  ISETP.NE.AND P0, PT, R13, 0x1, PT ;  /* 0x000000010d00780c */ /* 0x000fce0003f05270 */
[----:B------:R-:W2:Y:S08]  /*1250*/  LDC R14, c[0x0][0xd0c] ;  /* 0x00034300ff0e7b82 */ /* 0x000eb00000000800 */
[----:B------:R-:W3:Y:S08]  /*1260*/  LDC R15, c[0x0][0x370] ;  /* 0x0000dc00ff0f7b82 */ /* 0x000ef00000000800 */
[----:B------:R-:W4:Y:S01]  /*1270*/  LDC R16, c[0x0][0x374] ;  /* 0x0000dd00ff107b82 */ /* 0x000f220000000800 */
[----:B-1----:R-:W-:-:S07]  /*1280*/  ISETP.NE.AND P1, PT, R6, 0x1, PT ;  /* 0x000000010600780c */ /* 0x002fce0003f25270 */
[----:B------:R-:W3:Y:S01]  /*1290*/  LDC.64 R8, c[0x0][0xd10] ;  /* 0x00034400ff087b82 */ /* 0x000ee20000000a00 */
[----:B--2---:R-:W-:-:S07]  /*12a0*/  ISETP.NE.AND P2, PT, R14, 0x1, PT ;  /* 0x000000010e00780c */ /* 0x004fce0003f45270 */
[----:B------:R-:W1:Y:S08]  /*12b0*/  LDC R12, c[0x0][0xd20] ;  /* 0x00034800ff0c7b82 */ /* 0x000e700000000800 */
[----:B------:R-:W2:Y:S01]  /*12c0*/  LDC.64 R4, c[0x0][0xd28] ;  /* 0x00034a00ff047b82 */ /* 0x000ea20000000a00 */
[----:B----4-:R-:W-:-:S04]  /*12d0*/  IMAD.HI.U32 R17, R16, R7, RZ ;  /* 0x0000000710117227 */ /* 0x010fc800078e00ff */
[----:B------:R-:W-:-:S04]  /*12e0*/  IMAD.HI.U32 R7, R20, R7, RZ ;  /* 0x0000000714077227 */ /* 0x000fc800078e00ff */
[----:B---3--:R-:W-:-:S04]  /*12f0*/  IMAD.HI.U32 R18, R15, R8, RZ ;  /* 0x000000080f127227 */ /* 0x008fc800078e00ff */
[C---:B------:R-:W-:Y:S01]  /*1300*/  IMAD.HI.U32 R22, R21.reuse, R8, RZ ;  /* 0x0000000815167227 */ /* 0x040fe200078e00ff */
[-C--:B------:R-:W-:Y:S02]  /*1310*/  @P2 SHF.R.U32.HI R15, RZ, R9.reuse, R18 ;  /* 0x00000009ff0f2219 */ /* 0x080fe40000011612 */
[-C--:B-1----:R-:W-:Y:S02]  /*1320*/  @P1 SHF.R.U32.HI R16, RZ, R12.reuse, R17 ;  /* 0x0000000cff101219 */ /* 0x082fe40000011611 */
[----:B------:R-:W-:Y:S02]  /*1330*/  SHF.R.U32.HI R7, RZ, R12, R7 ;  /* 0x0000000cff077219 */ /* 0x000fe40000011607 */
[----:B------:R-:W-:Y:S02]  /*1340*/  SHF.R.U32.HI R22, RZ, R9, R22 ;  /* 0x00000009ff167219 */ /* 0x000fe40000011616 */
[----:B------:R-:W-:Y:S01]  /*1350*/  SEL R7, R20, R7, !P1 ;  /* 0x0000000714077207 */ /* 0x000fe20004800000 */
[----:B--2---:R-:W-:Y:S01]  /*1360*/  IMAD.HI.U32 R18, R16, R4, RZ ;  /* 0x0000000410127227 */ /* 0x004fe200078e00ff */
[----:B------:R-:W-:-:S02]  /*1370*/  SEL R9, R21, R22, !P2 ;  /* 0x0000001615097207 */ /* 0x000fc40005000000 */
[----:B------:R-:W-:Y:S01]  /*1380*/  IADD3 R17, PT, PT, -R7, RZ, RZ ;  /* 0x000000ff07117210 */ /* 0x000fe20007ffe1ff */
[----:B------:R-:W-:Y:S01]  /*1390*/  IMAD.HI.U32 R8, R15, R4, RZ ;  /* 0x000000040f087227 */ /* 0x000fe200078e00ff */
[----:B------:R-:W-:-:S03]  /*13a0*/  @P0 SHF.R.U32.HI R16, RZ, R5, R18 ;  /* 0x00000005ff100219 */ /* 0x000fc60000011612 */
[----:B------:R-:W-:Y:S01]  /*13b0*/  IMAD R17, R6, R17, R20 ;  /* 0x0000001106117224 */ /* 0x000fe200078e0214 */
[----:B------:R-:W-:Y:S01]  /*13c0*/  @P0 SHF.R.U32.HI R15, RZ, R5, R8 ;  /* 0x00000005ff0f0219 */ /* 0x000fe20000011608 */
[----:B------:R-:W-:-:S04]  /*13d0*/  IMAD R16, R16, R13, RZ ;  /* 0x0000000d10107224 */ /* 0x000fc800078e02ff */
[----:B------:R-:W-:Y:S01]  /*13e0*/  IMAD R8, R15, R13, RZ ;  /* 0x0000000d0f087224 */ /* 0x000fe200078e02ff */
[----:B------:R-:W-:-:S04]  /*13f0*/  ISETP.GE.AND P1, PT, R7, R16, PT ;  /* 0x000000100700720c */ /* 0x000fc80003f26270 */
[----:B------:R-:W-:Y:S01]  /*1400*/  ISETP.GE.OR P1, PT, R9, R8, P1 ;  /* 0x000000080900720c */ /* 0x000fe20000f26670 */
[----:B------:R-:W-:-:S05]  /*1410*/  IMAD.HI.U32 R8, R7, R4, RZ ;  /* 0x0000000407087227 */ /* 0x000fca00078e00ff */
[----:B------:R-:W-:-:S04]  /*1420*/  SHF.R.U32.HI R8, RZ, R5, R8 ;  /* 0x00000005ff087219 */ /* 0x000fc80000011608 */
[----:B------:R-:W-:-:S03]  /*1430*/  SEL R8, R7, R8, !P0 ;  /* 0x0000000807087207 */ /* 0x000fc60004000000 */
[----:B------:R-:W-:Y:S01]  /*1440*/  @!P1 IMAD.HI.U32 R12, R9, R4, RZ ;  /* 0x00000004090c9227 */ /* 0x000fe200078e00ff */
[----:B------:R-:W-:-:S04]  /*1450*/  IADD3 R4, PT, PT, -R8, RZ, RZ ;  /* 0x000000ff08047210 */ /* 0x000fc80007ffe1ff */
[----:B------:R-:W-:Y:S01]  /*1460*/  @!P1 SHF.R.U32.HI R12, RZ, R5, R12 ;  /* 0x00000005ff0c9219 */ /* 0x000fe2000001160c */
[----:B------:R-:W-:-:S03]  /*1470*/  IMAD R4, R13, R4, R7 ;  /* 0x000000040d047224 */ /* 0x000fc600078e0207 */
[----:B------:R-:W-:-:S05]  /*1480*/  @!P1 SEL R5, R9, R12, !P0 ;  /* 0x0000000c09059207 */ /* 0x000fca0004000000 */
[--C-:B------:R-:W-:Y:S02]  /*1490*/  @!P1 IMAD.IADD R8, R8, 0x1, -R5.reuse ;  /* 0x0000000108089824 */ /* 0x100fe400078e0a05 */
[----:B------:R-:W-:Y:S01]  /*14a0*/  @!P1 IMAD R5, R4, R15, R5 ;  /* 0x0000000f04059224 */ /* 0x000fe200078e0205 */
[----:B------:R-:W-:Y:S01]  /*14b0*/  IADD3 R4, PT, PT, -R9, RZ, RZ ;  /* 0x000000ff09047210 */ /* 0x000fe20007ffe1ff */
[----:B------:R-:W-:Y:S02]  /*14c0*/  @!P1 IMAD R7, R8, R13, R9 ;  /* 0x0000000d08079224 */ /* 0x000fe400078e0209 */
[----:B------:R-:W-:Y:S02]  /*14d0*/  @!P1 IMAD.MOV.U32 R9, RZ, RZ, R5 ;  /* 0x000000ffff099224 */ /* 0x000fe400078e0005 */
[----:B------:R-:W-:Y:S02]  /*14e0*/  IMAD R4, R14, R4, R21 ;  /* 0x000000040e047224 */ /* 0x000fe400078e0215 */
[----:B------:R-:W-:-:S02]  /*14f0*/  IMAD R20, R7, R6, R17 ;  /* 0x0000000607147224 */ /* 0x000fc400078e0211 */
[----:B------:R-:W-:Y:S02]  /*1500*/  IMAD R21, R9, R14, R4 ;  /* 0x0000000e09157224 */ /* 0x000fe400078e0204 */
.L_x_19:
[----:B------:R-:W-:Y:S05]  /*1510*/  BRA.U UP3, `(.L_x_20) ;  /* 0x0000000103407547 */ /* 0x000fea000b800000 */
[----:B------:R-:W1:Y:S08]  /*1520*/  LDC.64 R6, c[0x0][0xd10] ;  /* 0x00034400ff067b82 */ /* 0x000e700000000a00 */
[----:B------:R-:W2:Y:S08]  /*1530*/  LDC.64 R4, c[0x0][0xd18] ;  /* 0x00034600ff047b82 */ /* 0x000eb00000000a00 */
[----:B------:R-:W3:Y:S08]  /*1540*/  LDC R8, c[0x0][0xd20] ;  /* 0x00034800ff087b82 */ /* 0x000ef00000000800 */
[----:B------:R-:W4:Y:S01]  /*1550*/  LDC R12, c[0x0][0xd0c] ;  /* 0x00034300ff0c7b82 */ /* 0x000f220000000800 */
[----:B-1----:R-:W-:-:S05]  /*1560*/  IMAD.HI.U32 R6, R21, R6, RZ ;  /* 0x0000000615067227 */ /* 0x002fca00078e00ff */
[----:B------:R-:W-:Y:S01]  /*1570*/  SHF.R.U32.HI R6, RZ, R7, R6 ;  /* 0x00000007ff067219 */ /* 0x000fe20000011606 */
[----:B--2---:R-:W-:Y:S01]  /*1580*/  IMAD.HI.U32 R5, R20, R5, RZ ;  /* 0x0000000514057227 */ /* 0x004fe200078e00ff */
[----:B------:R-:W-:-:S04]  /*1590*/  ISETP.NE.AND P0, PT, R4, 0x1, PT ;  /* 0x000000010400780c */ /* 0x000fc80003f05270 */
[----:B---3--:R-:W-:-:S04]  /*15a0*/  SHF.R.U32.HI R5, RZ, R8, R5 ;  /* 0x00000008ff057219 */ /* 0x008fc80000011605 */
[----:B------:R-:W-:Y:S02]  /*15b0*/  SEL R5, R20, R5, !P0 ;  /* 0x0000000514057207 */ /* 0x000fe40004000000 */
[----:B----4-:R-:W-:-:S04]  /*15c0*/  ISETP.NE.AND P1, PT, R12, 0x1, PT ;  /* 0x000000010c00780c */ /* 0x010fc80003f25270 */
[----:B------:R-:W-:-:S05]  /*15d0*/  SEL R6, R21, R6, !P1 ;  /* 0x0000000615067207 */ /* 0x000fca0004800000 */
[----:B------:R-:W-:Y:S02]  /*15e0*/  IMAD.IADD R7, R5, 0x1, -R6 ;  /* 0x0000000105077824 */ /* 0x000fe400078e0a06 */
[----:B------:R-:W-:Y:S02]  /*15f0*/  IMAD.IADD R5, R6, 0x1, -R5 ;  /* 0x0000000106057824 */ /* 0x000fe400078e0a05 */
[----:B------:R-:W-:Y:S02]  /*1600*/  IMAD R21, R7, R12, R21 ;  /* 0x0000000c07157224 */ /* 0x000fe400078e0215 */
[----:B------:R-:W-:Y:S02]  /*1610*/  IMAD R20, R5, R4, R20 ;  /* 0x0000000405147224 */ /* 0x000fe400078e0214 */
.L_x_20:
[----:B------:R-:W-:Y:S05]  /*1620*/  BRA.U !UP1, `(.L_x_21) ;  /* 0x00000001090c7547 */ /* 0x000fea000b800000 */
[----:B------:R-:W-:Y:S01]  /*1630*/  UCGABAR_WAIT ;  /* 0x0000000000007dc7 */ /* 0x000fe20008000000 */
[----:B------:R-:W-:Y:S01]  /*1640*/  CCTL.IVALL ;  /* 0x00000000ff00798f */ /* 0x000fe20002000000 */
[----:B------:R-:W-:Y:S05]  /*1650*/  BRA `(.L_x_22) ;  /* 0x0000000000047947 */ /* 0x000fea0003800000 */
.L_x_21:
[----:B------:R-:W-:Y:S06]  /*1660*/  BAR.SYNC.DEFER_BLOCKING 0x0 ;  /* 0x0000000000007b1d */ /* 0x000fec0000010000 */
.L_x_22:
[----:B------:R-:W1:Y:S02]  /*1670*/  LDCU UR7, c[0x0][0x38c] ;  /* 0x00007180ff0777ac */ /* 0x000e640008000800 */
[----:B-1----:R-:W-:-:S04]  /*1680*/  UIADD3 UR7, UPT, UPT, UR7, 0x3f, URZ ;  /* 0x0000003f07077890 */ /* 0x002fc8000fffe0ff */
[----:B------:R-:W-:-:S04]  /*1690*/  USHF.R.S32.HI UR6, URZ, 0x1f, UR7 ;  /* 0x0000001fff067899 */ /* 0x000fc80008011407 */
[----:B------:R-:W-:-:S04]  /*16a0*/  ULEA.HI UR6, UR6, UR7, URZ, 0x6 ;  /* 0x0000000706067291 */ /* 0x000fc8000f8f30ff */
[----:B------:R-:W-:Y:S01]  /*16b0*/  USHF.R.S32.HI UR21, URZ, 0x6, UR6 ;  /* 0x00000006ff157899 */ /* 0x000fe20008011406 */
[----:B------:R-:W-:Y:S11]  /*16c0*/  BRA.U UP2, `(.L_x_23) ;  /* 0x0000001502007547 */ /* 0x000ff6000b800000 */
[----:B------:R-:W1:Y:S01]  /*16d0*/  LDC R3, c[0x0][0x370] ;  /* 0x0000dc00ff037b82 */ /* 0x000e620000000800 */
[----:B------:R-:W-:Y:S01]  /*16e0*/  UISETP.NE.OR UP0, UPT, UR4, URZ, !UPT ;  /* 0x000000ff0400728c */ /* 0x000fe2000ff05670 */
[----:B------:R-:W-:Y:S01]  /*16f0*/  R2UR UR4, R11 ;  /* 0x000000000b0472ca */ /* 0x000fe200000e0000 */
[----:B------:R-:W-:Y:S01]  /*1700*/  UISETP.LT.AND UP1, UPT, UR21, 0x1, UPT ;  /* 0x000000011500788c */ /* 0x000fe2000bf21270 */
[----:B------:R-:W-:Y:S01]  /*1710*/  PLOP3.LUT P1, PT, PT, PT, UP5, 0x80, 0x8 ;  /* 0x000000000008781c */ /* 0x000fe20003f2f058 */
[----:B------:R-:W-:Y:S01]  /*1720*/  IMAD.MOV.U32 R17, RZ, RZ, 0x1 ;  /* 0x00000001ff117424 */ /* 0x000fe200078e00ff */
[----:B------:R-:W-:Y:S02]  /*1730*/  CS2R R14, SRZ ;  /* 0x00000000000e7805 */ /* 0x000fe4000001ff00 */
[----:B------:R-:W-:Y:S01]  /*1740*/  PLOP3.LUT P4, PT, P4, PT, UP0, 0xae, 0xea ;  /* 0x0000000000ea781c */ /* 0x000fe2000278f50e */
[----:B------:R-:W2:Y:S01]  /*1750*/  S2UR UR5, SR_CgaCtaId ;  /* 0x00000000000579c3 */ /* 0x000ea20000008800 */
[----:B------:R-:W-:Y:S01]  /*1760*/  PLOP3.LUT P1, PT, P1, PT, PT, 0x8, 0x80 ;  /* 0x000000000080781c */ /* 0x000fe20000f2e170 */
[----:B------:R-:W-:Y:S01]  /*1770*/  IMAD.MOV.U32 R16, RZ, RZ, RZ ;  /* 0x000000ffff107224 */ /* 0x000fe200078e00ff */
[----:B------:R-:W3:Y:S01]  /*1780*/  LDCU.64 UR28, c[0x0][0x348] ;  /* 0x00006900ff1c77ac */ /* 0x000ee20008000a00 */
[----:B------:R-:W-:Y:S01]  /*1790*/  IMAD.MOV.U32 R12, RZ, RZ, 0x1 ;  /* 0x00000001ff0c7424 */ /* 0x000fe200078e00ff */
[----:B------:R-:W-:-:S03]  /*17a0*/  USEL UR21, UR21, 0x1, !UP1 ;  /* 0x0000000115157887 */ /* 0x000fc6000c800000 */
[----:B------:R-:W4:Y:S01]  /*17b0*/  LDC R0, c[0x0][0x374] ;  /* 0x0000dd00ff007b82 */ /* 0x000f220000000800 */
[----:B------:R-:W-:Y:S01]  /*17c0*/  UMOV UR15, URZ ;  /* 0x000000ff000f7c82 */ /* 0x000fe20008000000 */
[----:B------:R-:W-:-:S07]  /*17d0*/  UMOV UR7, 0x400 ;  /* 0x0000040000077882 */ /* 0x000fce0000000000 */
.L_x_34:
[----:B------:R-:W-:-:S03]  /*17e0*/  UISETP.NE.AND UP0, UPT, UR37, URZ, UPT ;  /* 0x000000ff2500728c */ /* 0x000fc6000bf05270 */
[----:B--2---:R-:W-:Y:S02]  /*17f0*/  UMOV UR37, UR5 ;  /* 0x0000000500257c82 */ /* 0x004fe40008000000 */
[----:B------:R-:W-:-:S04]  /*1800*/  ULEA UR6, UR37, UR7, 0x18 ;  /* 0x0000000725067291 */ /* 0x000fc8000f8ec0ff */
[----:B------:R-:W-:Y:S08]  /*1810*/  BRA.U UP0, `(.L_x_24) ;  /* 0x0000000100347547 */ /* 0x000ff0000b800000 */
[----:B------:R-:W2:Y:S01]  /*1820*/  S2R R4, SR_CgaCtaId ;  /* 0x0000000000047919 */ /* 0x000ea20000008800 */
[----:B------:R-:W-:-:S04]  /*1830*/  MOV R5, 0x400 ;  /* 0x0000040000057802 */ /* 0x000fc80000000f00 */
[----:B--2---:R-:W-:Y:S02]  /*1840*/  LEA R5, R4, R5, 0x18 ;  /* 0x0000000504057211 */ /* 0x004fe400078ec0ff */
[----:B------:R-:W-:-:S03]  /*1850*/  SHF.L.U32 R4, R12, 0x1f, RZ ;  /* 0x0000001f0c047819 */ /* 0x000fc600000006ff */
[----:B------:R-:W-:-:S04]  /*1860*/  IMAD R5, R14, 0x8, R5 ;  /* 0x000000080e057824 */ /* 0x000fc800078e0205 */
[----:B------:R-:W2:Y:S02]  /*1870*/  SYNCS.PHASECHK.TRANS64.TRYWAIT P0, [R5+URZ+0x170], R4 ;  /* 0x00017004050075a7 */ /* 0x000ea400080011ff */
[----:B--2---:R-:W-:Y:S05]  /*1880*/  @!P0 BRA `(.L_x_25) ;  /* 0x0000007800408947 */ /* 0x004fea0003800000 */
.L_x_149:
[----:B------:R-:W-:Y:S01]  /*1890*/  VIADD R14, R14, 0x1 ;  /* 0x000000010e0e7836 */ /* 0x000fe20000000000 */
[----:B------:R2:W-:Y:S04]  /*18a0*/  SYNCS.ARRIVE.TRANS64.A1T0 RZ, [R5+URZ+0x160], RZ ;  /* 0x000160ff05ff79a7 */ /* 0x0005e800081000ff */
[----:B------:R-:W-:-:S04]  /*18b0*/  ISETP.NE.AND P0, PT, R14, 0x2, PT ;  /* 0x000000020e00780c */ /* 0x000fc80003f05270 */
[----:B------:R-:W-:Y:S02]  /*18c0*/  SEL R14, R14, RZ, P0 ;  /* 0x000000ff0e0e7207 */ /* 0x000fe40000000000 */
[----:B--2---:R-:W-:-:S04]  /*18d0*/  SEL R5, RZ, 0x1, P0 ;  /* 0x00000001ff057807 */ /* 0x004fc80000000000 */
[----:B------:R-:W-:-:S07]  /*18e0*/  LOP3.LUT R12, R12, R5, RZ, 0x3c, !PT ;  /* 0x000000050c0c7212 */ /* 0x000fce00078e3cff */
.L_x_24:
[----:B------:R-:W-:Y:S01]  /*18f0*/  ULEA UR8, UR15, UR6, 0x3 ;  /* 0x000000060f087291 */ /* 0x000fe2000f8e18ff */
[----:B------:R-:W-:Y:S02]  /*1900*/  SHF.L.U32 R4, R17, 0x1f, RZ ;  /* 0x0000001f11047819 */ /* 0x000fe400000006ff */
[----:B------:R-:W-:-:S06]  /*1910*/  LEA.HI R21, R21, R21, RZ, 0x1 ;  /* 0x0000001515157211 */ /* 0x000fcc00078f08ff */
[----:B------:R2:W1:Y:S02]  /*1920*/  SYNCS.PHASECHK.TRANS64.TRYWAIT P0, [UR8+0x68], R4 ;  /* 0x00006804ff0075a7 */ /* 0x0004640008001108 */
[----:B------:R-:W3:Y:S02]  /*1930*/  LDCU UR8, c[0x0][0x38c] ;  /* 0x00007180ff0877ac */ /* 0x000ee40008000800 */
[----:B---3--:R-:W-:-:S09]  /*1940*/  UISETP.GE.AND UP0, UPT, UR8, 0x1, UPT ;  /* 0x000000010800788c */ /* 0x008fd2000bf06270 */
[----:B--2---:R-:W-:Y:S05]  /*1950*/  BRA.U !UP0, `(.L_x_26) ;  /* 0x0000000108f87547 */ /* 0x004fea000b800000 */
[----:B------:R-:W-:Y:S01]  /*1960*/  SHF.R.S32.HI R4, RZ, 0x1, R21 ;  /* 0x00000001ff047819 */ /* 0x000fe20000011415 */
[----:B------:R-:W-:Y:S01]  /*1970*/  IMAD R20, R20, 0x2, R11 ;  /* 0x0000000214147824 */ /* 0x000fe200078e020b */
[----:B------:R-:W-:Y:S02]  /*1980*/  UIADD3 UR26, UP2, UPT, UR28, 0x80, URZ ;  /* 0x000000801c1a7890 */ /* 0x000fe4000ff5e0ff */
[----:B------:R-:W-:Y:S01]  /*1990*/  R2UR UR11, R4 ;  /* 0x00000000040b72ca */ /* 0x000fe200000e0000 */
[----:B------:R-:W-:Y:S01]  /*19a0*/  UIADD3 UR24, UP1, UPT, UR28, 0x280, URZ ;  /* 0x000002801c187890 */ /* 0x000fe2000ff3e0ff */
[----:B------:R-:W-:Y:S01]  /*19b0*/  R2UR UR19, R20 ;  /* 0x00000000141372ca */ /* 0x000fe200000e0000 */
[----:B------:R-:W-:Y:S02]  /*19c0*/  UIADD3 UR22, UP0, UPT, UR28, 0x180, URZ ;  /* 0x000001801c167890 */ /* 0x000fe4000ff1e0ff */
[----:B------:R-:W-:Y:S02]  /*19d0*/  UIADD3.X UR27, UPT, UPT, URZ, UR29, URZ, UP2, !UPT ;  /* 0x0000001dff1b7290 */ /* 0x000fe400097fe4ff */
[----:B------:R-:W-:-:S02]  /*19e0*/  UIADD3.X UR25, UPT, UPT, URZ, UR29, URZ, UP1, !UPT ;  /* 0x0000001dff197290 */ /* 0x000fc40008ffe4ff */
[----:B------:R-:W-:Y:S01]  /*19f0*/  UIADD3.X UR23, UPT, UPT, URZ, UR29, URZ, UP0, !UPT ;  /* 0x0000001dff177290 */ /* 0x000fe200087fe4ff */
[----:B------:R-:W-:Y:S01]  /*1a00*/  UMOV UR14, URZ ;  /* 0x000000ff000e7c82 */ /* 0x000fe20008000000 */
[----:B------:R-:W-:Y:S02]  /*1a10*/  UMOV UR13, UR15 ;  /* 0x0000000f000d7c82 */ /* 0x000fe40008000000 */
[----:B------:R-:W-:Y:S02]  /*1a20*/  ULEA UR11, UR11, UR4, 0x1 ;  /* 0x000000040b0b7291 */ /* 0x000fe4000f8e08ff */
[----:B------:R-:W-:Y:S02]  /*1a30*/  USHF.L.U32 UR19, UR19, 0x5, URZ ;  /* 0x0000000513137899 */ /* 0x000fe400080006ff */
[----:B------:R-:W-:Y:S01]  /*1a40*/  USHF.L.U32 UR35, UR11, 0x7, URZ ;  /* 0x000000070b237899 */ /* 0x000fe200080006ff */
[----:B------:R-:W-:Y:S01]  /*1a50*/  UMOV UR12, URZ ;  /* 0x000000ff000c7c82 */ /* 0x000fe20008000000 */
[----:B------:R-:W-:-:S10]  /*1a60*/  UMOV UR10, URZ ;  /* 0x000000ff000a7c82 */ /* 0x000fd40008000000 */
.L_x_30:
[----:B------:R-:W-:Y:S01]  /*1a70*/  ULEA UR9, UR13, UR6, 0x3 ;  /* 0x000000060d097291 */ /* 0x000fe2000f8e18ff */
[----:B-12---:R-:W-:Y:S11]  /*1a80*/  @P0 BRA `(.L_x_27) ;  /* 0x00000000000c0947 */ /* 0x006ff60003800000 */
[----:B------:R-:W-:-:S04]  /*1a90*/  SHF.L.U32 R5, R17, 0x1f, RZ ;  /* 0x0000001f11057819 */ /* 0x000fc800000006ff */
[----:B------:R-:W1:Y:S02]  /*1aa0*/  SYNCS.PHASECHK.TRANS64.TRYWAIT P0, [UR9+0x68], R5 ;  /* 0x00006805ff0075a7 */ /* 0x000e640008001109 */
[----:B-1----:R-:W-:Y:S05]  /*1ab0*/  @!P0 BRA `(.L_x_28) ;  /* 0x0000007400c88947 */ /* 0x002fea0003800000 */
.L_x_27:
[----:B------:R-:W-:Y:S01]  /*1ac0*/  UIADD3 UR15, UPT, UPT, UR13, 0x1, URZ ;  /* 0x000000010d0f7890 */ /* 0x000fe2000fffe0ff */
[----:B-1----:R-:W-:Y:S01]  /*1ad0*/  @!P4 IMAD.MOV.U32 R5, RZ, RZ, 0x7000 ;  /* 0x00007000ff05c424 */ /* 0x002fe200078e00ff */
[----:B------:R-:W-:Y:S02]  /*1ae0*/  ULOP3.LUT UR8, UR14, 0x1, URZ, 0xc0, !UPT ;  /* 0x000000010e087892 */ /* 0x000fe4000f8ec0ff */
[----:B------:R-:W-:Y:S02]  /*1af0*/  UISETP.NE.AND UP0, UPT, UR15, 0xd, UPT ;  /* 0x0000000d0f00788c */ /* 0x000fe4000bf05270 */
[----:B------:R-:W-:Y:S02]  /*1b00*/  ULEA UR32, UR13, UR6, 0xd ;  /* 0x000000060d207291 */ /* 0x000fe4000f8e68ff */
[----:B------:R-:W-:Y:S01]  /*1b10*/  USEL UR17, URZ, 0x1, UP0 ;  /* 0x00000001ff117887 */ /* 0x000fe20008000000 */
[----:B------:R-:W-:Y:S01]  /*1b20*/  @!P4 ISETP.NE.AND P0, PT, RZ, UR8, PT ;  /* 0x00000008ff00cc0c */ /* 0x000fe2000bf05270 */
[----:B------:R-:W-:-:S02]  /*1b30*/  USEL UR15, UR15, URZ, UP0 ;  /* 0x000000ff0f0f7287 */ /* 0x000fc40008000000 */
[----:B------:R-:W-:Y:S01]  /*1b40*/  USHF.L.U32 UR34, UR14, 0x5, URZ ;  /* 0x000000050e227899 */ /* 0x000fe200080006ff */
[----:B------:R-:W-:Y:S01]  /*1b50*/  @!P4 SEL R5, R5, 0x6000, !P0 ;  /* 0x000060000505c807 */ /* 0x000fe20004000000 */
[----:B------:R-:W-:Y:S01]  /*1b60*/  ULEA UR16, UR15, UR6, 0x3 ;  /* 0x000000060f107291 */ /* 0x000fe2000f8e18ff */
[----:B------:R-:W-:Y:S01]  /*1b70*/  LOP3.LUT R17, R17, UR17, RZ, 0x3c, !PT ;  /* 0x0000001111117c12 */ /* 0x000fe2000f8e3cff */
[----:B------:R-:W-:Y:S01]  /*1b80*/  ULOP3.LUT UR33, UR9, 0xfefffff8, URZ, 0xc0, !UPT ;  /* 0xfefffff809217892 */ /* 0x000fe2000f8ec0ff */
[----:B------:R1:W-:Y:S01]  /*1b90*/  @!P4 SYNCS.ARRIVE.TRANS64 RZ, [UR9], R5 ;  /* 0x00000005ffffc9a7 */ /* 0x0003e20008000009 */
[----:B------:R-:W-:Y:S01]  /*1ba0*/  UIADD3 UR32, UPT, UPT, UR32, 0x8400, URZ ;  /* 0x0000840020207890 */ /* 0x000fe2000fffe0ff */
[----:B------:R-:W-:Y:S01]  /*1bb0*/  SHF.L.U32 R4, R17, 0x1f, RZ ;  /* 0x0000001f11047819 */ /* 0x000fe200000006ff */
[----:B------:R-:W-:Y:S01]  /*1bc0*/  USHF.L.U32 UR18, UR14, 0x6, URZ ;  /* 0x000000060e127899 */ /* 0x000fe200080006ff */
[----:B------:R-:W-:Y:S01]  /*1bd0*/  UMOV UR30, 0x0 ;  /* 0x00000000001e7882 */ /* 0x000fe20000000000 */
[----:B------:R-:W-:Y:S01]  /*1be0*/  UMOV UR31, 0x10000000 ;  /* 0x10000000001f7882 */ /* 0x000fe20000000000 */
[----:B------:R-:W-:Y:S01]  /*1bf0*/  UMOV UR20, UR36 ;  /* 0x0000002400147c82 */ /* 0x000fe20008000000 */
[----:B------:R-:W-:Y:S01]  /*1c00*/  UMOV UR17, UR33 ;  /* 0x0000002100117c82 */ /* 0x000fe20008000000 */
[----:B------:R-:W-:Y:S01]  /*1c10*/  UISETP.NE.AND UP0, UPT, UR8, URZ, UPT ;  /* 0x000000ff0800728c */ /* 0x000fe2000bf05270 */
[----:B------:R1:W2:Y:S01]  /*1c20*/  SYNCS.PHASECHK.TRANS64.TRYWAIT P0, [UR16+0x68], R4 ;  /* 0x00006804ff0075a7 */ /* 0x0002a20008001110 */
[----:B------:R-:W-:Y:S01]  /*1c30*/  ULEA UR16, UR13, UR6, 0xc ;  /* 0x000000060d107291 */ /* 0x000fe2000f8e60ff */
[----:B------:R1:W-:Y:S03]  /*1c40*/  UTMALDG.3D.2CTA [UR32], [UR26], desc[UR30] ;  /* 0x00001e201a0075b4 */ /* 0x0003e60008211000 */
[----:B------:R-:W-:-:S09]  /*1c50*/  UIADD3 UR16, UPT, UPT, UR16, 0x22400, URZ ;  /* 0x0002240010107890 */ /* 0x000fd2000fffe0ff */
[----:B------:R1:W-:Y:S01]  /*1c60*/  UTMALDG.3D.2CTA [UR16], [UR24], desc[UR30] ;  /* 0x00001e10180075b4 */ /* 0x0003e20008211000 */
[----:B------:R-:W-:Y:S05]  /*1c70*/  BRA.U UP0, `(.L_x_29) ;  /* 0x0000000100207547 */ /* 0x000fea000b800000 */
[----:B------:R-:W-:Y:S02]  /*1c80*/  ULEA UR8, UR13, UR6, 0xb ;  /* 0x000000060d087291 */ /* 0x000fe4000f8e58ff */
[----:B------:R-:W-:Y:S02]  /*1c90*/  ULOP3.LUT UR9, UR9, 0xfefffff8, URZ, 0xc0, !UPT ;  /* 0xfefffff809097892 */ /* 0x000fe4000f8ec0ff */
[----:B------:R-:W-:Y:S01]  /*1ca0*/  UIADD3 UR8, UPT, UPT, UR8, 0x2f400, URZ ;  /* 0x0002f40008087890 */ /* 0x000fe2000fffe0ff */
[----:B-1----:R-:W-:Y:S01]  /*1cb0*/  UMOV UR16, 0x0 ;  /* 0x0000000000107882 */ /* 0x002fe20000000000 */
[----:B------:R-:W-:Y:S01]  /*1cc0*/  UMOV UR17, 0x10000000 ;  /* 0x1000000000117882 */ /* 0x000fe20000000000 */
[----:B------:R-:W-:-:S06]  /*1cd0*/  UMOV UR13, UR36 ;  /* 0x00000024000d7c82 */ /* 0x000fcc0008000000 */
[----:B------:R1:W-:Y:S02]  /*1ce0*/  UTMALDG.4D.2CTA [UR8], [UR22], desc[UR16] ;  /* 0x00001008160075b4 */ /* 0x0003e40008219000 */
[----:B-1----:R-:W-:-:S12]  /*1cf0*/  UIADD3 UR12, UPT, UPT, UR12, 0x1, URZ ;  /* 0x000000010c0c7890 */ /* 0x002fd8000fffe0ff */
.L_x_29:
[----:B------:R-:W-:Y:S01]  /*1d00*/  UIADD3 UR14, UPT, UPT, UR14, 0x1, URZ ;  /* 0x000000010e0e7890 */ /* 0x000fe2000fffe0ff */
[----:B------:R-:W-:-:S03]  /*1d10*/  UMOV UR13, UR15 ;  /* 0x0000000f000d7c82 */ /* 0x000fc60008000000 */
[----:B------:R-:W-:-:S09]  /*1d20*/  UISETP.NE.AND UP0, UPT, UR14, UR21, UPT ;  /* 0x000000150e00728c */ /* 0x000fd2000bf05270 */
[----:B------:R-:W-:Y:S05]  /*1d30*/  BRA.U UP0, `(.L_x_30) ;  /* 0xfffffffd004c7547 */ /* 0x000fea000b83ffff */
.L_x_26:
[----:B------:R-:W-:Y:S01]  /*1d40*/  LEA R8, R16, UR6, 0x3 ;  /* 0x0000000610087c11 */ /* 0x000fe2000f8e18ff */
[----:B------:R-:W-:Y:S01]  /*1d50*/  @!P1 SYNCS.ARRIVE.TRANS64.A1T0 RZ, [UR6+0x118], RZ ;  /* 0x000118ffffff99a7 */ /* 0x000fe20008100006 */
[----:B-1----:R-:W-:Y:S01]  /*1d60*/  SHF.L.U32 R5, R15, 0x1f, RZ ;  /* 0x0000001f0f057819 */ /* 0x002fe200000006ff */
[----:B------:R-:W-:-:S03]  /*1d70*/  NOP ;  /* 0x0000000000007918 */ /* 0x000fc60000000000 */
[----:B--2---:R-:W1:Y:S01]  /*1d80*/  SYNCS.PHASECHK.TRANS64.TRYWAIT P0, [R8+URZ+0x120], R5 ;  /* 0x00012005080075a7 */ /* 0x004e6200080011ff */
[----:B------:R-:W-:Y:S01]  /*1d90*/  LEA R4, R16, UR6, 0x4 ;  /* 0x0000000610047c11 */ /* 0x000fe2000f8e20ff */
[----:B-1----:R-:W-:Y:S06]  /*1da0*/  @!P0 BRA `(.L_x_31) ;  /* 0x0000007400248947 */ /* 0x002fec0003800000 */
.L_x_151:
[----:B-1----:R-:W1:Y:S01]  /*1db0*/  LDS.128 R4, [R4+0x190] ;  /* 0x0001900004047984 */ /* 0x002e620000000c00 */
[----:B------:R-:W-:Y:S01]  /*1dc0*/  ISETP.GE.AND P0, PT, R2, 0x1, PT ;  /* 0x000000010200780c */ /* 0x000fe20003f06270 */
[----:B------:R-:W-:Y:S01]  /*1dd0*/  VIADD R8, R8, 0x130 ;  /* 0x0000013008087836 */ /* 0x000fe20000000000 */
[----:B------:R-:W-:Y:S01]  /*1de0*/  @!PT LDS RZ, [RZ] ;  /* 0x00000000fffff984 */ /* 0x000fe20000000800 */
[----:B------:R-:W-:Y:S01]  /*1df0*/  @!PT LDS RZ, [RZ] ;  /* 0x00000000fffff984 */ /* 0x000fe20000000800 */
[----:B------:R-:W-:Y:S01]  /*1e00*/  @!PT LDS RZ, [RZ] ;  /* 0x00000000fffff984 */ /* 0x000fe20000000800 */
[----:B------:R-:W-:Y:S01]  /*1e10*/  @!PT LDS RZ, [RZ] ;  /* 0x00000000fffff984 */ /* 0x000fe20000000800 */
[----:B------:R2:W-:Y:S06]  /*1e20*/  MEMBAR.ALL.CTA ;  /* 0x0000000000007992 */ /* 0x0005ec0000008000 */
[----:B--2---:R-:W2:Y:S01]  /*1e30*/  FENCE.VIEW.ASYNC.S ;  /* 0x00000000000073c6 */ /* 0x004ea20000000000 */
[----:B------:R-:W-:-:S04]  /*1e40*/  PRMT R8, RZ, 0x654, R8 ;  /* 0x00000654ff087816 */ /* 0x000fc80000000008 */
[----:B--2---:R2:W-:Y:S01]  /*1e50*/  SYNCS.ARRIVE.TRANS64.RED.A1T0 RZ, [R8+URZ], RZ ;  /* 0x000000ff08ff79a7 */ /* 0x0045e200081004ff */
[----:B-1----:R-:W-:-:S13]  /*1e60*/  LOP3.LUT P2, RZ, R6, 0x1, RZ, 0xc0, !PT ;  /* 0x0000000106ff7812 */ /* 0x002fda000784c0ff */
[----:B------:R-:W-:Y:S01]  /*1e70*/  @P2 SHF.R.U32.HI R9, RZ, 0x10, R5 ;  /* 0x00000010ff092819 */ /* 0x000fe20000011605 */
[----:B------:R-:W-:Y:S01]  /*1e80*/  VOTEU.ANY UP0, P2 ;  /* 0x0000000000ff7886 */ /* 0x000fe20001000100 */
[----:B------:R-:W-:Y:S02]  /*1e90*/  @P2 MOV R13, R4 ;  /* 0x00000004000d2202 */ /* 0x000fe40000000f00 */
[----:B------:R-:W-:Y:S02]  /*1ea0*/  @P2 R2UR.BROADCAST UR8, R9 ;  /* 0x00000000090822ca */ /* 0x000fe400008e0000 */
[----:B------:R-:W-:-:S11]  /*1eb0*/  @P2 LOP3.LUT R10, R5, 0xffff, RZ, 0xc0, !PT ;  /* 0x0000ffff050a2812 */ /* 0x000fd600078ec0ff */
[----:B------:R-:W-:Y:S01]  /*1ec0*/  @UP0 UMOV UR36, UR8 ;  /* 0x0000000800240c82 */ /* 0x000fe20008000000 */
[----:B--2---:R-:W-:Y:S05]  /*1ed0*/  @!P0 BRA `(.L_x_32) ;  /* 0x0000000000b88947 */ /* 0x004fea0003800000 */
[----:B------:R-:W4:Y:S01]  /*1ee0*/  LDC.64 R6, c[0x0][0xd18] ;  /* 0x00034600ff067b82 */ /* 0x000f220000000a00 */
[----:B------:R-:W-:-:S07]  /*1ef0*/  ISETP.NE.AND P3, PT, R2, 0x1, PT ;  /* 0x000000010200780c */ /* 0x000fce0003f65270 */
[----:B------:R-:W1:Y:S08]  /*1f00*/  LDC.64 R8, c[0x0][0xd10] ;  /* 0x00034400ff087b82 */ /* 0x000e700000000a00 */
[----:B------:R-:W2:Y:S08]  /*1f10*/  LDC R18, c[0x0][0xd20] ;  /* 0x00034800ff127b82 */ /* 0x000eb00000000800 */
[----:B------:R-:W3:Y:S01]  /*1f20*/  LDC R20, c[0x0][0xd0c] ;  /* 0x00034300ff147b82 */ /* 0x000ee20000000800 */
[----:B----4-:R-:W-:Y:S01]  /*1f30*/  IMAD.HI.U32 R19, R0, R7, RZ ;  /* 0x0000000700137227 */ /* 0x010fe200078e00ff */
[----:B------:R-:W-:-:S03]  /*1f40*/  ISETP.NE.AND P0, PT, R6, 0x1, PT ;  /* 0x000000010600780c */ /* 0x000fc60003f05270 */
[----:B------:R-:W-:-:S03]  /*1f50*/  IMAD.HI.U32 R7, R10, R7, RZ ;  /* 0x000000070a077227 */ /* 0x000fc600078e00ff */
[----:B------:R-:W4:Y:S01]  /*1f60*/  LDC.64 R4, c[0x0][0xd28] ;  /* 0x00034a00ff047b82 */ /* 0x000f220000000a00 */
[----:B-1----:R-:W-:-:S04]  /*1f70*/  IMAD.HI.U32 R22, R3, R8, RZ ;  /* 0x0000000803167227 */ /* 0x002fc800078e00ff */
[----:B------:R-:W-:Y:S01]  /*1f80*/  IMAD.HI.U32 R24, R13, R8, RZ ;  /* 0x000000080d187227 */ /* 0x000fe200078e00ff */
[----:B------:R-:W-:Y:S02]  /*1f90*/  SHF.R.U32.HI R22, RZ, R9, R22 ;  /* 0x00000009ff167219 */ /* 0x000fe40000011616 */
[-C--:B--2---:R-:W-:Y:S02]  /*1fa0*/  SHF.R.U32.HI R19, RZ, R18.reuse, R19 ;  /* 0x00000012ff137219 */ /* 0x084fe40000011613 */
[----:B------:R-:W-:Y:S02]  /*1fb0*/  SHF.R.U32.HI R7, RZ, R18, R7 ;  /* 0x00000012ff077219 */ /* 0x000fe40000011607 */
[----:B------:R-:W-:Y:S02]  /*1fc0*/  SEL R19, R0, R19, !P0 ;  /* 0x0000001300137207 */ /* 0x000fe40004000000 */
[----:B------:R-:W-:Y:S02]  /*1fd0*/  SHF.R.U32.HI R24, RZ, R9, R24 ;  /* 0x00000009ff187219 */ /* 0x000fe40000011618 */
[----:B---3--:R-:W-:-:S02]  /*1fe0*/  ISETP.NE.AND P1, PT, R20, 0x1, PT ;  /* 0x000000011400780c */ /* 0x008fc40003f25270 */
[----:B------:R-:W-:Y:S02]  /*1ff0*/  SEL R7, R10, R7, !P0 ;  /* 0x000000070a077207 */ /* 0x000fe40004000000 */
[----:B------:R-:W-:Y:S02]  /*2000*/  SEL R21, R3, R22, !P1 ;  /* 0x0000001603157207 */ /* 0x000fe40004800000 */
[----:B------:R-:W-:Y:S01]  /*2010*/  SEL R9, R13, R24, !P1 ;  /* 0x000000180d097207 */ /* 0x000fe20004800000 */
[----:B----4-:R-:W-:-:S04]  /*2020*/  IMAD.HI.U32 R22, R19, R4, RZ ;  /* 0x0000000413167227 */ /* 0x010fc800078e00ff */
[----:B------:R-:W-:Y:S01]  /*2030*/  IMAD.HI.U32 R8, R21, R4, RZ ;  /* 0x0000000415087227 */ /* 0x000fe200078e00ff */
[----:B------:R-:W-:-:S04]  /*2040*/  @P3 SHF.R.U32.HI R19, RZ, R5, R22 ;  /* 0x00000005ff133219 */ /* 0x000fc80000011616 */
[----:B------:R-:W-:Y:S01]  /*2050*/  @P3 SHF.R.U32.HI R21, RZ, R5, R8 ;  /* 0x00000005ff153219 */ /* 0x000fe20000011608 */
[----:B------:R-:W-:-:S04]  /*2060*/  IMAD R19, R2, R19, RZ ;  /* 0x0000001302137224 */ /* 0x000fc800078e02ff */
[----:B------:R-:W-:Y:S01]  /*2070*/  IMAD R8, R2, R21, RZ ;  /* 0x0000001502087224 */ /* 0x000fe200078e02ff */
[C---:B------:R-:W-:Y:S02]  /*2080*/  ISETP.GE.AND P0, PT, R7.reuse, R19, PT ;  /* 0x000000130700720c */ /* 0x040fe40003f06270 */
[----:B------:R-:W-:Y:S02]  /*2090*/  IADD3 R19, PT, PT, -R7, RZ, RZ ;  /* 0x000000ff07137210 */ /* 0x000fe40007ffe1ff */
[----:B------:R-:W-:Y:S01]  /*20a0*/  ISETP.GE.OR P0, PT, R9, R8, P0 ;  /* 0x000000080900720c */ /* 0x000fe20000706670 */
[----:B------:R-:W-:-:S04]  /*20b0*/  IMAD.HI.U32 R8, R7, R4, RZ ;  /* 0x0000000407087227 */ /* 0x000fc800078e00ff */
[----:B------:R-:W-:Y:S01]  /*20c0*/  IMAD R10, R6, R19, R10 ;  /* 0x00000013060a7224 */ /* 0x000fe200078e020a */
[----:B------:R-:W-:-:S04]  /*20d0*/  SHF.R.U32.HI R8, RZ, R5, R8 ;  /* 0x00000005ff087219 */ /* 0x000fc80000011608 */
[----:B------:R-:W-:-:S03]  /*20e0*/  SEL R8, R7, R8, !P3 ;  /* 0x0000000807087207 */ /* 0x000fc60005800000 */
[----:B------:R-:W-:-:S04]  /*20f0*/  @!P0 IMAD.HI.U32 R18, R9, R4, RZ ;  /* 0x0000000409128227 */ /* 0x000fc800078e00ff */
[----:B------:R-:W-:Y:S01]  /*2100*/  IMAD.MOV R4, RZ, RZ, -R8 ;  /* 0x000000ffff047224 */ /* 0x000fe200078e0a08 */
[----:B------:R-:W-:-:S03]  /*2110*/  @!P0 SHF.R.U32.HI R18, RZ, R5, R18 ;  /* 0x00000005ff128219 */ /* 0x000fc60000011612 */
[----:B------:R-:W-:Y:S01]  /*2120*/  IMAD R4, R2, R4, R7 ;  /* 0x0000000402047224 */ /* 0x000fe200078e0207 */
        /* <DEDUP_REMOVED lines=9> */
.L_x_32:
[----:B------:R-:W1:Y:S02]  /*21c0*/  LDCU UR8, c[0x0][0xd30] ;  /* 0x0001a600ff0877ac */ /* 0x000e640008000800 */
[----:B-1----:R-:W-:-:S09]  /*21d0*/  UISETP.NE.AND UP0, UPT, UR8, 0x1, UPT ;  /* 0x000000010800788c */ /* 0x002fd2000bf05270 */
        /* <DEDUP_REMOVED lines=16> */
[----:B------:R-:W-:-:S07]  /*22e0*/  IMAD R10, R5, R4, R10 ;  /* 0x00000004050a7224 */ /* 0x000fce00078e020a */
.L_x_33:
[----:B------:R-:W-:Y:S01]  /*22f0*/  VIADD R16, R16, 0x1 ;  /* 0x0000000110107836 */ /* 0x000fe20000000000 */
[----:B------:R-:W-:Y:S01]  /*2300*/  PLOP3.LUT P1, PT, PT, PT, PT, 0x80, 0x8 ;  /* 0x000000000008781c */ /* 0x000fe20003f2f070 */
[----:B------:R-:W-:Y:S02]  /*2310*/  IMAD.IADD R21, R13, 0x1, R58 ;  /* 0x000000010d157824 */ /* 0x000fe400078e023a */
[----:B------:R-:W-:Y:S01]  /*2320*/  IMAD.IADD R20, R10, 0x1, R51 ;  /* 0x000000010a147824 */ /* 0x000fe200078e0233 */
[----:B------:R-:W-:-:S04]  /*2330*/  ISETP.NE.AND P0, PT, R16, 0x2, PT ;  /* 0x000000021000780c */ /* 0x000fc80003f05270 */
[----:B------:R-:W-:Y:S02]  /*2340*/  SEL R4, RZ, 0x1, P0 ;  /* 0x00000001ff047807 */ /* 0x000fe40000000000 */
[----:B------:R-:W-:Y:S02]  /*2350*/  SEL R16, R16, RZ, P0 ;  /* 0x000000ff10107207 */ /* 0x000fe40000000000 */
[----:B------:R-:W-:Y:S01]  /*2360*/  LOP3.LUT R15, R15, R4, RZ, 0x3c, !PT ;  /* 0x000000040f0f7212 */ /* 0x000fe200078e3cff */
[----:B------:R-:W-:Y:S06]  /*2370*/  @P2 BRA `(.L_x_34) ;  /* 0xfffffff400182947 */ /* 0x000fec000383ffff */
[----:B------:R-:W-:Y:S01]  /*2380*/  UIADD3 UR6, UPT, UPT, UR6, 0x68, URZ ;  /* 0x0000006806067890 */ /* 0x000fe2000fffe0ff */
[----:B------:R-:W-:-:S03]  /*2390*/  SHF.L.U32 R3, R17, 0x1f, RZ ;  /* 0x0000001f11037819 */ /* 0x000fc600000006ff */
[----:B------:R-:W-:-:S09]  /*23a0*/  ULEA UR4, UR15, UR6, 0x3 ;  /* 0x000000060f047291 */ /* 0x000fd2000f8e18ff */
[----:B------:R-:W1:Y:S02]  /*23b0*/  SYNCS.PHASECHK.TRANS64.TRYWAIT P0, [UR4], R3 ;  /* 0x00000003ff0075a7 */ /* 0x000e640008001104 */
[----:B-1----:R-:W-:Y:S05]  /*23c0*/  @!P0 BRA `(.L_x_35) ;  /* 0x0000006c00b08947 */ /* 0x002fea0003800000 */
.L_x_153:
[----:B------:R-:W-:-:S04]  /*23d0*/  UIADD3 UR5, UPT, UPT, UR15, 0x1, URZ ;  /* 0x000000010f057890 */ /* 0x000fc8000fffe0ff */
[----:B------:R-:W-:-:S04]  /*23e0*/  UISETP.NE.AND UP0, UPT, UR5, 0xd, UPT ;  /* 0x0000000d0500788c */ /* 0x000fc8000bf05270 */
[----:B------:R-:W-:Y:S02]  /*23f0*/  USEL UR7, URZ, 0x1, UP0 ;  /* 0x00000001ff077887 */ /* 0x000fe40008000000 */
[----:B------:R-:W-:-:S04]  /*2400*/  USEL UR5, UR5, URZ, UP0 ;  /* 0x000000ff05057287 */ /* 0x000fc80008000000 */
[----:B------:R-:W-:Y:S01]  /*2410*/  ULEA UR4, UR5, UR6, 0x3 ;  /* 0x0000000605047291 */ /* 0x000fe2000f8e18ff */
[----:B------:R-:W-:-:S04]  /*2420*/  LOP3.LUT R2, R17, UR7, RZ, 0x3c, !PT ;  /* 0x0000000711027c12 */ /* 0x000fc8000f8e3cff */
[----:B-1----:R-:W-:-:S04]  /*2430*/  SHF.L.U32 R3, R2, 0x1f, RZ ;  /* 0x0000001f02037819 */ /* 0x002fc800000006ff */
[----:B------:R-:W1:Y:S02]  /*2440*/  SYNCS.PHASECHK.TRANS64.TRYWAIT P0, [UR4], R3 ;  /* 0x00000003ff0075a7 */ /* 0x000e640008001104 */
[----:B-1----:R-:W-:Y:S05]  /*2450*/  @!P0 BRA `(.L_x_36) ;  /* 0x0000006c00a48947 */ /* 0x002fea0003800000 */
.L_x_155:
        /* <DEDUP_REMOVED lines=9> */
.L_x_157:
        /* <DEDUP_REMOVED lines=9> */
.L_x_159:
        /* <DEDUP_REMOVED lines=9> */
.L_x_161:
        /* <DEDUP_REMOVED lines=9> */
.L_x_163:
        /* <DEDUP_REMOVED lines=9> */
.L_x_165:
        /* <DEDUP_REMOVED lines=9> */
.L_x_167:
        /* <DEDUP_REMOVED lines=9> */
.L_x_169:
        /* <DEDUP_REMOVED lines=9> */
.L_x_171:
        /* <DEDUP_REMOVED lines=9> */
.L_x_173:
        /* <DEDUP_REMOVED lines=9> */
.L_x_175:
[----:B------:R-:W-:-:S04]  /*2a00*/  UIADD3 UR5, UPT, UPT, UR5, 0x1, URZ ;  /* 0x0000000105057890 */ /* 0x000fc8000fffe0ff */
[----:B------:R-:W-:-:S04]  /*2a10*/  UISETP.NE.AND UP0, UPT, UR5, 0xd, UPT ;  /* 0x0000000d0500788c */ /* 0x000fc8000bf05270 */
[----:B------:R-:W-:Y:S02]  /*2a20*/  USEL UR4, URZ, 0x1, UP0 ;  /* 0x00000001ff047887 */ /* 0x000fe40008000000 */
[----:B------:R-:W-:-:S04]  /*2a30*/  USEL UR5, UR5, URZ, UP0 ;  /* 0x000000ff05057287 */ /* 0x000fc80008000000 */
[----:B------:R-:W-:Y:S01]  /*2a40*/  ULEA UR5, UR5, UR6, 0x3 ;  /* 0x0000000605057291 */ /* 0x000fe2000f8e18ff */
[----:B-1----:R-:W-:-:S04]  /*2a50*/  LOP3.LUT R3, R2, UR4, RZ, 0x3c, !PT ;  /* 0x0000000402037c12 */ /* 0x002fc8000f8e3cff */
[----:B------:R-:W-:Y:S01]  /*2a60*/  SHF.L.U32 R3, R3, 0x1f, RZ ;  /* 0x0000001f03037819 */ /* 0x000fe200000006ff */
[----:B----4-:R-:W-:-:S07]  /*2a70*/  IMAD.U32 R0, RZ, RZ, UR5 ;  /* 0x00000005ff007e24 */ /* 0x010fce000f8e00ff */
.L_x_47:
[----:B-1----:R1:W2:Y:S02]  /*2a80*/  SYNCS.PHASECHK.TRANS64.TRYWAIT P0, [R0+URZ], R3 ;  /* 0x00000003000075a7 */ /* 0x0022a400080011ff */
[----:B--2---:R-:W-:Y:S05]  /*2a90*/  @!P0 NANOSLEEP.SYNCS 0x989680 ;  /* 0x009896800000895d */ /* 0x004fea0003900000 */
[----:B------:R-:W2:Y:S02]  /*2aa0*/  @!P0 SYNCS.PHASECHK.TRANS64 P0, [R0+URZ], R3 ;  /* 0x00000003000085a7 */ /* 0x000ea400080010ff */
[----:B--2---:R-:W-:Y:S05]  /*2ab0*/  @P0 EXIT ;  /* 0x000000000000094d */ /* 0x004fea0003800000 */
[----:B------:R-:W-:Y:S05]  /*2ac0*/  BRA `(.L_x_47) ;  /* 0xfffffffc00ec7947 */ /* 0x000fea000383ffff */
.L_x_23:
[----:B------:R-:W-:-:S04]  /*2ad0*/  UISETP.NE.AND UP1, UPT, UR37, URZ, UPT ;  /* 0x000000ff2500728c */ /* 0x000fc8000bf25270 */
[----:B------:R-:W-:-:S09]  /*2ae0*/  UISETP.NE.OR UP1, UPT, UR10, 0x1, UP1 ;  /* 0x000000010a00788c */ /* 0x000fd20008f25670 */
[----:B------:R-:W-:Y:S05]  /*2af0*/  BRA.U UP1, `(.L_x_48) ;  /* 0x0000000501487547 */ /* 0x000fea000b800000 */
[----:B------:R-:W-:Y:S01]  /*2b00*/  ISETP.GE.U32.AND P2, PT, R3, 0x2, PT ;  /* 0x000000020300780c */ /* 0x000fe20003f46070 */
[----:B------:R-:W-:Y:S01]  /*2b10*/  IMAD.MOV.U32 R12, RZ, RZ, 0x1 ;  /* 0x00000001ff0c7424 */ /* 0x000fe200078e00ff */
[----:B------:R-:W-:Y:S02]  /*2b20*/  CS2R R10, SRZ ;  /* 0x00000000000a7805 */ /* 0x000fe4000001ff00 */
[----:B------:R-:W-:Y:S01]  /*2b30*/  CS2R R8, SRZ ;  /* 0x0000000000087805 */ /* 0x000fe2000001ff00 */
[----:B------:R-:W-:Y:S01]  /*2b40*/  UMOV UR4, 0x400 ;  /* 0x0000040000047882 */ /* 0x000fe20000000000 */
[----:B------:R-:W-:Y:S01]  /*2b50*/  UMOV UR6, URZ ;  /* 0x000000ff00067c82 */ /* 0x000fe20008000000 */
[----:B------:R-:W-:-:S12]  /*2b60*/  ULEA UR37, UR37, UR4, 0x18 ;  /* 0x0000000425257291 */ /* 0x000fd8000f8ec0ff */
.L_x_52:
[----:B------:R-:W-:Y:S02]  /*2b70*/  LEA R0, R8, UR37, 0x3 ;  /* 0x0000002508007c11 */ /* 0x000fe4000f8e18ff */
[----:B------:R-:W-:-:S03]  /*2b80*/  SHF.L.U32 R5, R9, 0x1f, RZ ;  /* 0x0000001f09057819 */ /* 0x000fc600000006ff */
[----:B------:R-:W-:Y:S01]  /*2b90*/  VIADD R4, R0, 0x170 ;  /* 0x0000017000047836 */ /* 0x000fe20000000000 */
[----:B------:R-:W1:Y:S02]  /*2ba0*/  SYNCS.PHASECHK.TRANS64.TRYWAIT P0, [R0+URZ+0x160], R5 ;  /* 0x00016005000075a7 */ /* 0x000e6400080011ff */
[----:B-1----:R-:W-:Y:S05]  /*2bb0*/  @!P0 BRA `(.L_x_49) ;  /* 0x0000006800d48947 */ /* 0x002fea0003800000 */
.L_x_176:
[----:B------:R-:W-:Y:S01]  /*2bc0*/  ULEA UR5, UR6, UR37, 0x3 ;  /* 0x0000002506057291 */ /* 0x000fe2000f8e18ff */
[----:B------:R-:W-:Y:S01]  /*2bd0*/  PRMT R4, RZ, 0x654, R4 ;  /* 0x00000654ff047816 */ /* 0x000fe20000000004 */
[----:B-1----:R-:W-:Y:S01]  /*2be0*/  @!P2 IMAD.MOV.U32 R5, RZ, RZ, 0x10 ;  /* 0x00000010ff05a424 */ /* 0x002fe200078e00ff */
[----:B------:R-:W-:Y:S01]  /*2bf0*/  SHF.L.U32 R7, R12, 0x1f, RZ ;  /* 0x0000001f0c077819 */ /* 0x000fe200000006ff */
[----:B------:R-:W-:Y:S01]  /*2c00*/  UIADD3 UR4, UPT, UPT, UR5, 0x120, URZ ;  /* 0x0000012005047890 */ /* 0x000fe2000fffe0ff */
[----:B------:R1:W-:Y:S05]  /*2c10*/  SYNCS.ARRIVE.TRANS64.RED.A1T0 RZ, [R4+URZ], RZ ;  /* 0x000000ff04ff79a7 */ /* 0x0003ea00081004ff */
[----:B------:R-:W-:Y:S01]  /*2c20*/  IMAD.U32 R0, RZ, RZ, UR4 ;  /* 0x00000004ff007e24 */ /* 0x000fe2000f8e00ff */
[----:B------:R-:W2:Y:S04]  /*2c30*/  SYNCS.PHASECHK.TRANS64.TRYWAIT P0, [UR5+0x130], R7 ;  /* 0x00013007ff0075a7 */ /* 0x000ea80008001105 */
[----:B------:R-:W-:Y:S01]  /*2c40*/  PRMT R13, R3, 0x654, R0 ;  /* 0x00000654030d7816 */ /* 0x000fe20000000000 */
[----:B-12---:R-:W-:Y:S06]  /*2c50*/  @!P0 BRA `(.L_x_50) ;  /* 0x0000006800c08947 */ /* 0x006fec0003800000 */
.L_x_178:
[----:B------:R-:W-:Y:S01]  /*2c60*/  ULEA UR4, UR6, UR37, 0x4 ;  /* 0x0000002506047291 */ /* 0x000fe2000f8e20ff */
[----:B------:R-:W-:Y:S01]  /*2c70*/  SEL R2, R13, R2, !P2 ;  /* 0x000000020d027207 */ /* 0x000fe20005000000 */
[----:B------:R-:W-:Y:S01]  /*2c80*/  UIADD3 UR5, UPT, UPT, UR5, 0x120, URZ ;  /* 0x0000012005057890 */ /* 0x000fe2000fffe0ff */
[----:B-1----:R-:W-:Y:S01]  /*2c90*/  LEA R0, R11, UR37, 0x3 ;  /* 0x000000250b007c11 */ /* 0x002fe2000f8e18ff */
[----:B------:R-:W-:Y:S01]  /*2ca0*/  UIADD3 UR4, UPT, UPT, UR4, 0x190, URZ ;  /* 0x0000019004047890 */ /* 0x000fe2000fffe0ff */
[----:B------:R1:W-:Y:S01]  /*2cb0*/  @!P2 SYNCS.ARRIVE.TRANS64.RED RZ, [R2+URZ], R5 ;  /* 0x0000000502ffa9a7 */ /* 0x0003e200080004ff */
[----:B------:R-:W-:Y:S01]  /*2cc0*/  UIADD3 UR6, UPT, UPT, UR6, 0x1, URZ ;  /* 0x0000000106067890 */ /* 0x000fe2000fffe0ff */
[----:B------:R-:W-:-:S03]  /*2cd0*/  VIADD R8, R8, 0x1 ;  /* 0x0000000108087836 */ /* 0x000fc60000000000 */
[----:B------:R-:W-:Y:S02]  /*2ce0*/  UISETP.NE.AND UP0, UPT, UR6, 0x2, UPT ;  /* 0x000000020600788c */ /* 0x000fe4000bf05270 */
[----:B------:R-:W-:Y:S01]  /*2cf0*/  ISETP.NE.AND P0, PT, R8, 0x2, PT ;  /* 0x000000020800780c */ /* 0x000fe20003f05270 */
[----:B------:R-:W-:Y:S06]  /*2d00*/  UGETNEXTWORKID.BROADCAST [UR4], [UR5] ;  /* 0x00000000040073ca */ /* 0x000fec0008000100 */
[----:B------:R-:W-:Y:S02]  /*2d10*/  USEL UR4, URZ, 0x1, UP0 ;  /* 0x00000001ff047887 */ /* 0x000fe40008000000 */
[----:B------:R-:W-:-:S04]  /*2d20*/  USEL UR6, UR6, URZ, UP0 ;  /* 0x000000ff06067287 */ /* 0x000fc80008000000 */
[----:B------:R-:W-:Y:S02]  /*2d30*/  LOP3.LUT R12, R12, UR4, RZ, 0x3c, !PT ;  /* 0x000000040c0c7c12 */ /* 0x000fe4000f8e3cff */
[----:B-1----:R-:W-:-:S04]  /*2d40*/  SHF.L.U32 R5, R10, 0x1f, RZ ;  /* 0x0000001f0a057819 */ /* 0x002fc800000006ff */
[----:B------:R-:W1:Y:S02]  /*2d50*/  SYNCS.PHASECHK.TRANS64.TRYWAIT P1, [R0+URZ+0x120], R5 ;  /* 0x00012005000075a7 */ /* 0x000e6400080211ff */
[----:B-1----:R-:W-:Y:S05]  /*2d60*/  @!P1 BRA `(.L_x_51) ;  /* 0x0000006800949947 */ /* 0x002fea0003800000 */
.L_x_179:
[C---:B------:R-:W-:Y:S01]  /*2d70*/  LEA R4, R11.reuse, UR37, 0x4 ;  /* 0x000000250b047c11 */ /* 0x040fe2000f8e20ff */
[----:B-1----:R-:W-:Y:S01]  /*2d80*/  VIADD R0, R0, 0x130 ;  /* 0x0000013000007836 */ /* 0x002fe20000000000 */
[----:B------:R-:W-:Y:S01]  /*2d90*/  SEL R8, R8, RZ, P0 ;  /* 0x000000ff08087207 */ /* 0x000fe20000000000 */
[----:B------:R-:W-:-:S03]  /*2da0*/  VIADD R11, R11, 0x1 ;  /* 0x000000010b0b7836 */ /* 0x000fc60000000000 */
[----:B------:R-:W1:Y:S01]  /*2db0*/  LDS.128 R4, [R4+0x190] ;  /* 0x0001900004047984 */ /* 0x000e620000000c00 */
[----:B------:R-:W-:Y:S02]  /*2dc0*/  PRMT R0, RZ, 0x654, R0 ;  /* 0x00000654ff007816 */ /* 0x000fe40000000000 */
[C---:B------:R-:W-:Y:S01]  /*2dd0*/  ISETP.NE.AND P1, PT, R11.reuse, 0x2, PT ;  /* 0x000000020b00780c */ /* 0x040fe20003f25270 */
[----:B------:R-:W-:Y:S01]  /*2de0*/  @!PT LDS RZ, [RZ] ;  /* 0x00000000fffff984 */ /* 0x000fe20000000800 */
[----:B------:R-:W-:Y:S01]  /*2df0*/  @!PT LDS RZ, [RZ] ;  /* 0x00000000fffff984 */ /* 0x000fe20000000800 */
[----:B------:R-:W-:Y:S01]  /*2e00*/  @!PT LDS RZ, [RZ] ;  /* 0x00000000fffff984 */ /* 0x000fe20000000800 */
[----:B------:R-:W-:Y:S01]  /*2e10*/  @!PT LDS RZ, [RZ] ;  /* 0x00000000fffff984 */ /* 0x000fe20000000800 */
[----:B------:R2:W-:Y:S06]  /*2e20*/  MEMBAR.ALL.CTA ;  /* 0x0000000000007992 */ /* 0x0005ec0000008000 */
[----:B--2---:R-:W2:Y:S01]  /*2e30*/  FENCE.VIEW.ASYNC.S ;  /* 0x00000000000073c6 */ /* 0x004ea20000000000 */
[----:B------:R-:W-:Y:S01]  /*2e40*/  SEL R11, R11, RZ, P1 ;  /* 0x000000ff0b0b7207 */ /* 0x000fe20000800000 */
[----:B--2---:R2:W-:Y:S01]  /*2e50*/  SYNCS.ARRIVE.TRANS64.RED.A1T0 RZ, [R0+URZ], RZ ;  /* 0x000000ff00ff79a7 */ /* 0x0045e200081004ff */
[----:B-1----:R-:W-:-:S02]  /*2e60*/  LOP3.LUT P3, RZ, R6, 0x1, RZ, 0xc0, !PT ;  /* 0x0000000106ff7812 */ /* 0x002fc4000786c0ff */
[----:B------:R-:W-:-:S04]  /*2e70*/  SEL R5, RZ, 0x1, P1 ;  /* 0x00000001ff057807 */ /* 0x000fc80000800000 */
[----:B------:R-:W-:Y:S02]  /*2e80*/  LOP3.LUT R10, R10, R5, RZ, 0x3c, !PT ;  /* 0x000000050a0a7212 */ /* 0x000fe400078e3cff */
[----:B--2---:R-:W-:-:S04]  /*2e90*/  SEL R0, RZ, 0x1, P0 ;  /* 0x00000001ff007807 */ /* 0x004fc80000000000 */
[----:B------:R-:W-:Y:S01]  /*2ea0*/  LOP3.LUT R9, R9, R0, RZ, 0x3c, !PT ;  /* 0x0000000009097212 */ /* 0x000fe200078e3cff */
[----:B------:R-:W-:Y:S06]  /*2eb0*/  @P3 BRA `(.L_x_52) ;  /* 0xfffffffc002c3947 */ /* 0x000fec000383ffff */
[----:B------:R-:W-:Y:S01]  /*2ec0*/  ULEA UR5, UR6, UR37, 0x3 ;  /* 0x0000002506057291 */ /* 0x000fe2000f8e18ff */
[----:B------:R-:W-:-:S08]  /*2ed0*/  SHF.L.U32 R3, R12, 0x1f, RZ ;  /* 0x0000001f0c037819 */ /* 0x000fd000000006ff */
[----:B------:R-:W1:Y:S02]  /*2ee0*/  SYNCS.PHASECHK.TRANS64 P0, [UR5+0x130], R3 ;  /* 0x00013003ff0075a7 */ /* 0x000e640008001005 */
[----:B-1----:R-:W-:Y:S05]  /*2ef0*/  @P0 BRA `(.L_x_53) ;  /* 0x0000000000080947 */ /* 0x002fea0003800000 */
[----:B------:R-:W1:Y:S02]  /*2f00*/  SYNCS.PHASECHK.TRANS64.TRYWAIT P0, [UR5+0x130], R3 ;  /* 0x00013003ff0075a7 */ /* 0x000e640008001105 */
[----:B-1----:R-:W-:Y:S05]  /*2f10*/  @!P0 BRA `(.L_x_54) ;  /* 0x00000068003c8947 */ /* 0x002fea0003800000 */
.L_x_53:
[----:B------:R-:W-:-:S04]  /*2f20*/  UIADD3 UR4, UPT, UPT, UR6, 0x1, URZ ;  /* 0x0000000106047890 */ /* 0x000fc8000fffe0ff */
[----:B------:R-:W-:-:S04]  /*2f30*/  UISETP.NE.AND UP0, UPT, UR4, 0x2, UPT ;  /* 0x000000020400788c */ /* 0x000fc8000bf05270 */
[----:B------:R-:W-:Y:S02]  /*2f40*/  USEL UR7, URZ, 0x1, UP0 ;  /* 0x00000001ff077887 */ /* 0x000fe40008000000 */
[----:B------:R-:W-:-:S04]  /*2f50*/  USEL UR4, UR4, URZ, UP0 ;  /* 0x000000ff04047287 */ /* 0x000fc80008000000 */
[----:B------:R-:W-:Y:S01]  /*2f60*/  ULEA UR4, UR4, UR37, 0x3 ;  /* 0x0000002504047291 */ /* 0x000fe2000f8e18ff */
[----:B-1----:R-:W-:-:S04]  /*2f70*/  LOP3.LUT R3, R12, UR7, RZ, 0x3c, !PT ;  /* 0x000000070c037c12 */ /* 0x002fc8000f8e3cff */
[----:B------:R-:W-:-:S04]  /*2f80*/  SHF.L.U32 R0, R3, 0x1f, RZ ;  /* 0x0000001f03007819 */ /* 0x000fc800000006ff */
[----:B------:R-:W1:Y:S02]  /*2f90*/  SYNCS.PHASECHK.TRANS64 P0, [UR4+0x130], R0 ;  /* 0x00013000ff0075a7 */ /* 0x000e640008001004 */
[----:B-1----:R-:W-:Y:S05]  /*2fa0*/  @P0 EXIT ;  /* 0x000000000000094d */ /* 0x002fea0003800000 */
[----:B------:R-:W-:Y:S02]  /*2fb0*/  SHF.L.U32 R3, R3, 0x1f, RZ ;  /* 0x0000001f03037819 */ /* 0x000fe400000006ff */
[----:B------:R-:W-:-:S07]  /*2fc0*/  MOV R0, UR4 ;  /* 0x0000000400007c02 */ /* 0x000fce0008000f00 */
.L_x_55:
[----:B-1----:R1:W2:Y:S02]  /*2fd0*/  SYNCS.PHASECHK.TRANS64.TRYWAIT P0, [R0+URZ+0x130], R3 ;  /* 0x00013003000075a7 */ /* 0x0022a400080011ff */
[----:B--2---:R-:W-:Y:S05]  /*2fe0*/  @!P0 NANOSLEEP.SYNCS 0x989680 ;  /* 0x009896800000895d */ /* 0x004fea0003900000 */
[----:B------:R-:W2:Y:S02]  /*2ff0*/  @!P0 SYNCS.PHASECHK.TRANS64 P0, [R0+URZ+0x130], R3 ;  /* 0x00013003000085a7 */ /* 0x000ea400080010ff */
[----:B--2---:R-:W-:Y:S05]  /*3000*/  @P0 EXIT ;  /* 0x000000000000094d */ /* 0x004fea0003800000 */
[----:B------:R-:W-:Y:S05]  /*3010*/  BRA `(.L_x_55) ;  /* 0xfffffffc00ec7947 */ /* 0x000fea000383ffff */
.L_x_48:
[----:B------:R-:W-:Y:S05]  /*3020*/  BRA.U UP4, `(.L_x_56) ;  /* 0x0000001104c07547 */ /* 0x000fea000b800000 */
[----:B------:R-:W-:Y:S01]  /*3030*/  UMOV UR6, 0x40 ;  /* 0x0000004000067882 */ /* 0x000fe20000000000 */
[----:B------:R-:W-:Y:S01]  /*3040*/  NOP ;  /* 0x0000000000007918 */ /* 0x000fe20000000000 */
[----:B------:R-:W-:Y:S01]  /*3050*/  ULEA UR6, UR37, UR6, 0x18 ;  /* 0x0000000625067291 */ /* 0x000fe2000f8ec0ff */
[----:B------:R-:W-:Y:S02]  /*3060*/  UMOV UR7, 0x400 ;  /* 0x0000040000077882 */ /* 0x000fe40000000000 */
[----:B------:R-:W-:-:S06]  /*3070*/  ULEA UR37, UR37, UR7, 0x18 ;  /* 0x0000000725257291 */ /* 0x000fcc000f8ec0ff */
[----:B------:R-:W1:Y:S02]  /*3080*/  LDS.U8 R2, [UR6+0x1c] ;  /* 0x00001c06ff027984 */ /* 0x000e640008000000 */
[----:B-1----:R-:W-:-:S13]  /*3090*/  ISETP.NE.AND P0, PT, R2, RZ, PT ;  /* 0x000000ff0200720c */ /* 0x002fda0003f05270 */
[----:B------:R-:W-:Y:S05]  /*30a0*/  @P0 BRA `(.L_x_57) ;  /* 0x0000000400080947 */ /* 0x000fea0003800000 */
[----:B------:R-:W-:Y:S02]  /*30b0*/  UISETP.NE.U32.AND UP0, UPT, UR4, 0x1, UPT ;  /* 0x000000010400788c */ /* 0x000fe4000bf05070 */
[----:B------:R-:W-:-:S07]  /*30c0*/  UIADD3 UR8, UPT, UPT, UR6, 0x8, URZ ;  /* 0x0000000806087890 */ /* 0x000fce000fffe0ff */
[----:B------:R-:W-:Y:S05]  /*30d0*/  BRA.U !UP0, `(.L_x_58) ;  /* 0x00000001089c7547 */ /* 0x000fea000b800000 */
[----:B------:R-:W-:Y:S01]  /*30e0*/  ELECT P0, URZ, PT ;  /* 0x0000000000ff782f */ /* 0x000fe20003800000 */
[----:B------:R-:W-:-:S12]  /*30f0*/  BSSY B0, `(.L_x_58) ;  /* 0x0000025000007945 */ /* 0x000fd80003800000 */
[----:B------:R-:W-:Y:S05]  /*3100*/  @!P0 BRA `(.L_x_59) ;  /* 0x00000000008c8947 */ /* 0x000fea0003800000 */
[----:B------:R-:W-:-:S05]  /*3110*/  UMOV UR7, 0x10 ;  /* 0x0000001000077882 */ /* 0x000fca0000000000 */
[----:B------:R-:W-:Y:S04]  /*3120*/  DEPBAR.LE SB1, 0x36 ;  /* 0x00009d800000791a */ /* 0x000fe80000000000 */
[----:B------:R-:W1:Y:S02]  /*3130*/  UTCATOMSWS.2CTA.FIND_AND_SET.ALIGN UP1, UR7, UR7 ;  /* 0x00000007000775e3 */ /* 0x000e640008220800 */
[----:B-1----:R-:W-:Y:S01]  /*3140*/  MOV R9, UR7 ;  /* 0x0000000700097c02 */ /* 0x002fe20008000f00 */
[----:B------:R-:W-:Y:S06]  /*3150*/  BRA.U UP1, `(.L_x_60) ;  /* 0x0000000101187547 */ /* 0x000fec000b800000 */
.L_x_61:
[----:B------:R-:W-:Y:S05]  /*3160*/  NANOSLEEP 0x64 ;  /* 0x000000640000795d */ /* 0x000fea0003800000 */
[----:B------:R-:W-:-:S05]  /*3170*/  UMOV UR7, 0x10 ;  /* 0x0000001000077882 */ /* 0x000fca0000000000 */
[----:B------:R-:W-:Y:S04]  /*3180*/  DEPBAR.LE SB1, 0x36 ;  /* 0x00009d800000791a */ /* 0x000fe80000000000 */
[----:B------:R-:W1:Y:S02]  /*3190*/  UTCATOMSWS.2CTA.FIND_AND_SET.ALIGN UP1, UR7, UR7 ;  /* 0x00000007000775e3 */ /* 0x000e640008220800 */
[----:B-1----:R-:W-:Y:S01]  /*31a0*/  MOV R9, UR7 ;  /* 0x0000000700097c02 */ /* 0x002fe20008000f00 */
[----:B------:R-:W-:Y:S05]  /*31b0*/  BRA.U !UP1, `(.L_x_61) ;  /* 0xfffffffd09e87547 */ /* 0x000fea000b83ffff */
.L_x_60:
[----:B------:R-:W1:Y:S01]  /*31c0*/  LDS R5, [UR6+0x10] ;  /* 0x00001006ff057984 */ /* 0x000e620008000800 */
[----:B------:R-:W-:Y:S01]  /*31d0*/  IMAD.U32 R3, RZ, RZ, UR37 ;  /* 0x00000025ff037e24 */ /* 0x000fe2000f8e00ff */
[----:B------:R-:W-:-:S03]  /*31e0*/  MOV R2, UR5 ;  /* 0x0000000500027c02 */ /* 0x000fc60008000f00 */
[----:B------:R-:W-:Y:S01]  /*31f0*/  VIADD R3, R3, 0x1b0 ;  /* 0x000001b003037836 */ /* 0x000fe20000000000 */
[----:B-1----:R-:W-:-:S04]  /*3200*/  SHF.L.U32 R5, R5, 0x1f, RZ ;  /* 0x0000001f05057819 */ /* 0x002fc800000006ff */
[----:B------:R-:W1:Y:S02]  /*3210*/  SYNCS.PHASECHK.TRANS64.TRYWAIT P0, [UR6+0x8], R5 ;  /* 0x00000805ff0075a7 */ /* 0x000e640008001106 */
[----:B-1----:R-:W-:Y:S05]  /*3220*/  @P0 BRA `(.L_x_62) ;  /* 0x0000000000080947 */ /* 0x002fea0003800000 */
[----:B------:R-:W1:Y:S02]  /*3230*/  SYNCS.PHASECHK.TRANS64.TRYWAIT P0, [UR6+0x8], R5 ;  /* 0x00000805ff0075a7 */ /* 0x000e640008001106 */
[----:B-1----:R-:W-:Y:S05]  /*3240*/  @!P0 BRA `(.L_x_63) ;  /* 0x0000006400888947 */ /* 0x002fea0003800000 */
.L_x_62:
[----:B-1----:R-:W-:Y:S01]  /*3250*/  HFMA2 R4, -RZ, RZ, 0, 5.9604644775390625e-08 ;  /* 0x00000001ff047431 */ /* 0x002fe200000001ff */
[----:B------:R-:W-:Y:S01]  /*3260*/  UPRMT UR7, UR5, 0x654, UR8 ;  /* 0x0000065405077896 */ /* 0x000fe20008000008 */
[----:B------:R-:W-:Y:S01]  /*3270*/  IMAD.MOV.U32 R6, RZ, RZ, 0xffff ;  /* 0x0000ffffff067424 */ /* 0x000fe200078e00ff */
[----:B------:R-:W-:Y:S01]  /*3280*/  PRMT R2, R2, 0x654, R3 ;  /* 0x0000065402027816 */ /* 0x000fe20000000003 */
[----:B------:R-:W-:Y:S02]  /*3290*/  IMAD.MOV.U32 R5, RZ, RZ, 0x4 ;  /* 0x00000004ff057424 */ /* 0x000fe400078e00ff */
[----:B------:R-:W-:Y:S01]  /*32a0*/  IMAD.SHL.U32 R8, R9, 0x20, RZ ;  /* 0x0000002009087824 */ /* 0x000fe200078e00ff */
[----:B------:R-:W-:Y:S02]  /*32b0*/  MOV R3, UR7 ;  /* 0x0000000700037c02 */ /* 0x000fe40008000f00 */
[-C--:B------:R-:W-:Y:S01]  /*32c0*/  SHF.L.U32 R7, R6, R9.reuse, RZ ;  /* 0x0000000906077219 */ /* 0x080fe200000006ff */
[----:B------:R1:W-:Y:S01]  /*32d0*/  SYNCS.ARRIVE.TRANS64.RED RZ, [UR7], R5 ;  /* 0x00000005ffff79a7 */ /* 0x0003e20008000407 */
[----:B------:R-:W-:Y:S01]  /*32e0*/  SHF.L.U32 R6, R4, R9, RZ ;  /* 0x0000000904067219 */ /* 0x000fe200000006ff */
[----:B------:R1:W-:Y:S04]  /*32f0*/  STS [UR37+0x1b0], R8 ;  /* 0x0001b008ff007988 */ /* 0x0003e80008000825 */
[----:B------:R1:W-:Y:S04]  /*3300*/  STAS [R2.64], R9 ;  /* 0x0000000902007dbd */ /* 0x0003e8000c0008ff */
[----:B------:R1:W-:Y:S04]  /*3310*/  ATOMS.OR RZ, [UR6+0x14], R7 ;  /* 0x00001407ffff798c */ /* 0x0003e8000b000006 */
[----:B------:R1:W-:Y:S04]  /*3320*/  ATOMS.OR RZ, [UR6+0x18], R6 ;  /* 0x00001806ffff798c */ /* 0x0003e8000b000006 */
[----:B------:R1:W-:Y:S02]  /*3330*/  ATOMS.XOR RZ, [UR6+0x10], R4 ;  /* 0x00001004ffff798c */ /* 0x0003e4000b800006 */
.L_x_59:
[----:B------:R-:W-:Y:S05]  /*3340*/  BSYNC B0 ;  /* 0x0000000000007941 */ /* 0x000fea0003800000 */
.L_x_58:
[----:B------:R-:W-:Y:S05]  /*3350*/  BRA.U UP0, `(.L_x_64) ;  /* 0x00000001006c7547 */ /* 0x000fea000b800000 */
[----:B------:R-:W-:-:S03]  /*3360*/  UMOV UR7, 0xffffffff ;  /* 0xffffffff00077882 */ /* 0x000fc60000000000 */
[----:B------:R-:W-:Y:S05]  /*3370*/  BRA.DIV UR7, `(.L_x_65) ;  /* 0x0000006607547947 */ /* 0x000fea000b800000 */
[----:B------:R-:W-:-:S13]  /*3380*/  ELECT P6, URZ, PT ;  /* 0x0000000000ff782f */ /* 0x000fda00038c0000 */
.L_x_183:
[----:B------:R-:W-:Y:S05]  /*3390*/  @!P6 BRA `(.L_x_64) ;  /* 0x00000000005ce947 */ /* 0x000fea0003800000 */
[----:B-1----:R-:W1:Y:S02]  /*33a0*/  LDS R3, [UR6+0x10] ;  /* 0x00001006ff037984 */ /* 0x002e640008000800 */
[----:B-1----:R-:W-:-:S04]  /*33b0*/  SHF.L.U32 R3, R3, 0x1f, RZ ;  /* 0x0000001f03037819 */ /* 0x002fc800000006ff */
[----:B------:R-:W1:Y:S02]  /*33c0*/  SYNCS.PHASECHK.TRANS64.TRYWAIT P0, [UR6+0x8], R3 ;  /* 0x00000803ff0075a7 */ /* 0x000e640008001106 */
[----:B-1----:R-:W-:Y:S05]  /*33d0*/  @P0 BRA `(.L_x_66) ;  /* 0x0000000000080947 */ /* 0x002fea0003800000 */
[----:B------:R-:W1:Y:S02]  /*33e0*/  SYNCS.PHASECHK.TRANS64.TRYWAIT P0, [UR6+0x8], R3 ;  /* 0x00000803ff0075a7 */ /* 0x000e640008001106 */
[----:B-1----:R-:W-:Y:S05]  /*33f0*/  @!P0 BRA `(.L_x_67) ;  /* 0x0000006400548947 */ /* 0x002fea0003800000 */
.L_x_66:
[----:B------:R-:W2:Y:S01]  /*3400*/  LDS R5, [UR37+0x1b0] ;  /* 0x0001b025ff057984 */ /* 0x000ea20008000800 */
[----:B-1----:R-:W-:Y:S02]  /*3410*/  HFMA2 R2, -RZ, RZ, 0, 5.9604644775390625e-08 ;  /* 0x00000001ff027431 */ /* 0x002fe400000001ff */
[----:B------:R-:W-:Y:S01]  /*3420*/  IMAD.MOV.U32 R3, RZ, RZ, 0xffff ;  /* 0x0000ffffff037424 */ /* 0x000fe200078e00ff */
[----:B------:R-:W-:Y:S01]  /*3430*/  UPRMT UR7, UR5, 0x654, UR8 ;  /* 0x0000065405077896 */ /* 0x000fe20008000008 */
[----:B--2---:R-:W-:-:S03]  /*3440*/  IMAD.SHL.U32 R4, R5, 0x20, RZ ;  /* 0x0000002005047824 */ /* 0x004fc600078e00ff */
[-C--:B------:R-:W-:Y:S02]  /*3450*/  SHF.L.U32 R3, R3, R5.reuse, RZ ;  /* 0x0000000503037219 */ /* 0x080fe400000006ff */
[----:B------:R-:W-:Y:S01]  /*3460*/  SHF.L.U32 R5, R2, R5, RZ ;  /* 0x0000000502057219 */ /* 0x000fe200000006ff */
[----:B------:R2:W-:Y:S04]  /*3470*/  STS [UR37+0x1b0], R4 ;  /* 0x0001b004ff007988 */ /* 0x0005e80008000825 */
[----:B------:R2:W-:Y:S04]  /*3480*/  ATOMS.OR RZ, [UR6+0x14], R3 ;  /* 0x00001403ffff798c */ /* 0x0005e8000b000006 */
[----:B------:R2:W-:Y:S01]  /*3490*/  ATOMS.OR RZ, [UR6+0x18], R5 ;  /* 0x00001805ffff798c */ /* 0x0005e2000b000006 */
[----:B------:R-:W-:Y:S03]  /*34a0*/  SYNCS.ARRIVE.TRANS64.RED.A1T0 RZ, [UR7], RZ ;  /* 0x000000ffffff79a7 */ /* 0x000fe60008100407 */
[----:B------:R2:W-:Y:S01]  /*34b0*/  ATOMS.XOR RZ, [UR6+0x10], R2 ;  /* 0x00001002ffff798c */ /* 0x0005e2000b800006 */
[----:B------:R-:W-:Y:S05]  /*34c0*/  BRA `(.L_x_64) ;  /* 0x0000000000107947 */ /* 0x000fea0003800000 */
.L_x_57:
[----:B------:R-:W-:-:S05]  /*34d0*/  MOV R2, 0xffffffff ;  /* 0xffffffff00027802 */ /* 0x000fca0000000f00 */
[----:B------:R1:W-:Y:S02]  /*34e0*/  STS [UR37+0x1b0], R2 ;  /* 0x0001b002ff007988 */ /* 0x0003e40008000825 */
[----:B-1----:R-:W-:Y:S02]  /*34f0*/  MOV R2, 0x3510 ;  /* 0x0000351000027802 */ /* 0x002fe40000000f00 */
[----:B-----5:R-:W-:Y:S05]  /*3500*/  CALL.REL.NOINC `($__internal_1_$__cuda_sm10x_tcgen05_guardrail_trap_phase_invalid_during_alloc) ;  /* 0x0000006800f87944 */ /* 0x020fea0003c00000 */
.L_x_64:
[----:B------:R-:W-:Y:S05]  /*3510*/  WARPSYNC.ALL ;  /* 0x0000000000007948 */ /* 0x000fea0003800000 */
[----:B------:R-:W3:Y:S01]  /*3520*/  S2UR UR6, SR_CgaCtaId ;  /* 0x00000000000679c3 */ /* 0x000ee20000008800 */
[----:B------:R-:W-:Y:S01]  /*3530*/  UMOV UR7, 0x400 ;  /* 0x0000040000077882 */ /* 0x000fe20000000000 */
[----:B------:R-:W-:-:S06]  /*3540*/  NOP ;  /* 0x0000000000007918 */ /* 0x000fcc0000000000 */
[----:B------:R-:W-:Y:S06]  /*3550*/  BAR.ARV 0x6, 0xa0 ;  /* 0x0182800000007b1d */ /* 0x000fec0000002000 */
[----:B------:R-:W-:Y:S01]  /*3560*/  LOP3.LUT R10, R10, 0xffff, RZ, 0xc0, !PT ;  /* 0x0000ffff0a0a7812 */ /* 0x000fe200078ec0ff */
[----:B------:R-:W-:Y:S01]  /*3570*/  UISETP.LT.AND UP0, UPT, UR21, 0x1, UPT ;  /* 0x000000011500788c */ /* 0x000fe2000bf01270 */
[----:B------:R-:W-:Y:S01]  /*3580*/  LOP3.LUT R0, R0, 0xffff, RZ, 0xc0, !PT ;  /* 0x0000ffff00007812 */ /* 0x000fe200078ec0ff */
[----:B-1----:R-:W-:Y:S01]  /*3590*/  IMAD.MOV.U32 R9, RZ, RZ, 0x1 ;  /* 0x00000001ff097424 */ /* 0x002fe200078e00ff */
[----:B------:R-:W-:Y:S01]  /*35a0*/  R2UR UR12, R10 ;  /* 0x000000000a0c72ca */ /* 0x000fe200000e0000 */
[----:B------:R-:W-:Y:S01]  /*35b0*/  USEL UR13, UR21, 0x1, !UP0 ;  /* 0x00000001150d7887 */ /* 0x000fe2000c000000 */
[----:B------:R-:W-:Y:S01]  /*35c0*/  R2UR UR11, R0 ;  /* 0x00000000000b72ca */ /* 0x000fe200000e0000 */
[----:B------:R-:W-:Y:S01]  /*35d0*/  IMAD.MOV.U32 R8, RZ, RZ, RZ ;  /* 0x000000ffff087224 */ /* 0x000fe200078e00ff */
[----:B------:R-:W-:-:S02]  /*35e0*/  UISETP.NE.AND UP3, UPT, UR4, URZ, UPT ;  /* 0x000000ff0400728c */ /* 0x000fc4000bf65270 */
[----:B---3--:R-:W-:Y:S02]  /*35f0*/  ULEA UR6, UR6, UR7, 0x18 ;  /* 0x0000000706067291 */ /* 0x008fe4000f8ec0ff */
[----:B------:R-:W-:Y:S02]  /*3600*/  UIADD3 UR13, UPT, UPT, -UR13, URZ, URZ ;  /* 0x000000ff0d0d7290 */ /* 0x000fe4000fffe1ff */
[----:B------:R-:W-:Y:S02]  /*3610*/  UIADD3 UR14, UPT, UPT, UR6, 0x8400, URZ ;  /* 0x00008400060e7890 */ /* 0x000fe4000fffe0ff */
[----:B------:R-:W-:Y:S02]  /*3620*/  UIADD3 UR15, UPT, UPT, UR6, 0x22400, URZ ;  /* 0x00022400060f7890 */ /* 0x000fe4000fffe0ff */
[----:B------:R-:W-:Y:S01]  /*3630*/  UIADD3 UR16, UPT, UPT, UR6, 0x2f400, URZ ;  /* 0x0002f40006107890 */ /* 0x000fe2000fffe0ff */
[----:B--2---:R-:W1:Y:S01]  /*3640*/  LDS R2, [UR6+0x1b0] ;  /* 0x0001b006ff027984 */ /* 0x004e620008000800 */
[----:B------:R-:W-:-:S02]  /*3650*/  USHF.R.U32.HI UR14, URZ, 0x4, UR14 ;  /* 0x00000004ff0e7899 */ /* 0x000fc4000801160e */
[----:B------:R-:W-:Y:S02]  /*3660*/  USHF.R.U32.HI UR15, URZ, 0x4, UR15 ;  /* 0x00000004ff0f7899 */ /* 0x000fe4000801160f */
[----:B------:R-:W-:Y:S02]  /*3670*/  USHF.R.U32.HI UR16, URZ, 0x4, UR16 ;  /* 0x00000004ff107899 */ /* 0x000fe40008011610 */
[----:B------:R-:W-:Y:S02]  /*3680*/  ULOP3.LUT UR14, UR14, 0x3fff, URZ, 0xc0, !UPT ;  /* 0x00003fff0e0e7892 */ /* 0x000fe4000f8ec0ff */
[----:B------:R-:W-:Y:S02]  /*3690*/  ULOP3.LUT UR15, UR15, 0x3fff, URZ, 0xc0, !UPT ;  /* 0x00003fff0f0f7892 */ /* 0x000fe4000f8ec0ff */
[----:B------:R-:W-:Y:S02]  /*36a0*/  ULOP3.LUT UR16, UR16, 0x3fff, URZ, 0xc0, !UPT ;  /* 0x00003fff10107892 */ /* 0x000fe4000f8ec0ff */
[----:B------:R-:W-:-:S02]  /*36b0*/  ULOP3.LUT UR14, UR14, 0x10000, URZ, 0xfc, !UPT ;  /* 0x000100000e0e7892 */ /* 0x000fc4000f8efcff */
[----:B------:R-:W-:Y:S02]  /*36c0*/  ULOP3.LUT UR15, UR15, 0x10000, URZ, 0xfc, !UPT ;  /* 0x000100000f0f7892 */ /* 0x000fe4000f8efcff */
[----:B------:R-:W-:Y:S01]  /*36d0*/  ULOP3.LUT UR16, UR16, 0x10000, URZ, 0xfc, !UPT ;  /* 0x0001000010107892 */ /* 0x000fe2000f8efcff */
[----:B------:R-:W-:Y:S01]  /*36e0*/  UMOV UR26, URZ ;  /* 0x000000ff001a7c82 */ /* 0x000fe20008000000 */
[----:B------:R-:W-:Y:S01]  /*36f0*/  UMOV UR25, URZ ;  /* 0x000000ff00197c82 */ /* 0x000fe20008000000 */
[----:B-1----:R-:W-:Y:S01]  /*3700*/  R2UR UR29, R2 ;  /* 0x00000000021d72ca */ /* 0x002fe200000e0000 */
[----:B------:R-:W-:-:S05]  /*3710*/  IMAD.MOV.U32 R2, RZ, RZ, 0x1010 ;  /* 0x00001010ff027424 */ /* 0x000fca00078e00ff */
[----:B------:R-:W-:Y:S02]  /*3720*/  R2UR UR27, R2 ;  /* 0x00000000021b72ca */ /* 0x000fe400000e0000 */
[----:B------:R-:W-:-:S05]  /*3730*/  CS2R R2, SRZ ;  /* 0x0000000000027805 */ /* 0x000fca000001ff00 */
[----:B------:R-:W-:Y:S02]  /*3740*/  ULOP3.LUT UR7, UR29, 0x1, URZ, 0xc0, !UPT ;  /* 0x000000011d077892 */ /* 0x000fe4000f8ec0ff */
[----:B------:R-:W-:Y:S02]  /*3750*/  UIADD3 UR28, UPT, UPT, UR29, 0x80, URZ ;  /* 0x000000801d1c7890 */ /* 0x000fe4000fffe0ff */
[----:B------:R-:W-:-:S04]  /*3760*/  ULOP3.LUT UR7, UR7, 0x494, URZ, 0xfc, !UPT ;  /* 0x0000049407077892 */ /* 0x000fc8000f8efcff */
[----:B------:R-:W-:-:S12]  /*3770*/  UPRMT UR27, UR7, 0x5410, UR27 ;  /* 0x00005410071b7896 */ /* 0x000fd8000800001b */
.L_x_76:
[C---:B------:R-:W-:Y:S02]  /*3780*/  LEA R0, R8.reuse, UR6, 0x3 ;  /* 0x0000000608007c11 */ /* 0x040fe4000f8e18ff */
[----:B------:R-:W-:Y:S02]  /*3790*/  SHF.L.U32 R5, R3, 0x1f, RZ ;  /* 0x0000001f03057819 */ /* 0x000fe400000006ff */
[----:B------:R-:W-:Y:S02]  /*37a0*/  LEA R4, R8, UR6, 0x4 ;  /* 0x0000000608047c11 */ /* 0x000fe4000f8e20ff */
[----:B------:R-:W1:Y:S02]  /*37b0*/  SYNCS.PHASECHK.TRANS64.TRYWAIT P0, [R0+URZ+0x120], R5 ;  /* 0x00012005000075a7 */ /* 0x000e6400080011ff */
[----:B-1234-:R-:W-:Y:S05]  /*37c0*/  @!P0 BRA `(.L_x_68) ;  /* 0x0000006000788947 */ /* 0x01efea0003800000 */
.L_x_184:
[----:B-1----:R-:W1:Y:S01]  /*37d0*/  LDS.128 R4, [R4+0x190] ;  /* 0x0001900004047984 */ /* 0x002e620000000c00 */
[----:B------:R-:W-:Y:S02]  /*37e0*/  VIADD R0, R0, 0x130 ;  /* 0x0000013000007836 */ /* 0x000fe40000000000 */
        /* <DEDUP_REMOVED lines=9> */
[----:B-1----:R-:W-:Y:S01]  /*3880*/  LOP3.LUT P1, RZ, R6, 0x1, RZ, 0xc0, !PT ;  /* 0x0000000106ff7812 */ /* 0x002fe2000782c0ff */
[----:B--2---:R-:W-:-:S12]  /*3890*/  BRA.U UP3, `(.L_x_69) ;  /* 0x0000000503447547 */ /* 0x004fd8000b800000 */
[----:B------:R-:W1:Y:S01]  /*38a0*/  LDCU UR7, c[0x0][0x38c] ;  /* 0x00007180ff0777ac */ /* 0x000e620008000800 */
[----:B------:R-:W-:Y:S02]  /*38b0*/  PLOP3.LUT P2, PT, PT, PT, PT, 0x80, 0x8 ;  /* 0x000000000008781c */ /* 0x000fe40003f4f070 */
[----:B------:R-:W-:Y:S01]  /*38c0*/  SHF.L.U32 R5, R9, 0x1f, RZ ;  /* 0x0000001f09057819 */ /* 0x000fe200000006ff */
[----:B------:R-:W-:Y:S02]  /*38d0*/  ULEA UR9, UR26, UR6, 0x3 ;  /* 0x000000061a097291 */ /* 0x000fe4000f8e18ff */
[----:B------:R-:W-:Y:S02]  /*38e0*/  ULEA UR10, UR26, UR29, 0x6 ;  /* 0x0000001d1a0a7291 */ /* 0x000fe4000f8e30ff */
[----:B-1----:R-:W-:-:S06]  /*38f0*/  UISETP.GE.AND UP0, UPT, UR7, 0x1, UPT ;  /* 0x000000010700788c */ /* 0x002fcc000bf06270 */
[----:B------:R-:W-:-:S05]  /*3900*/  PLOP3.LUT P0, PT, PT, PT, UP0, 0x80, 0x8 ;  /* 0x000000000008781c */ /* 0x000fca0003f0f008 */
[----:B------:R-:W-:-:S08]  /*3910*/  @UP0 ULEA UR7, UR25, UR6, 0x3 ;  /* 0x0000000619070291 */ /* 0x000fd0000f8e18ff */
[----:B------:R-:W-:-:S04]  /*3920*/  @P0 SHF.L.U32 R0, R2, 0x1f, RZ ;  /* 0x0000001f02000819 */ /* 0x000fc800000006ff */
[----:B------:R1:W2:Y:S01]  /*3930*/  @P0 SYNCS.PHASECHK.TRANS64.TRYWAIT P2, [UR7], R0 ;  /* 0x00000000ff0005a7 */ /* 0x0002a20008041107 */
[----:B------:R-:W3:Y:S02]  /*3940*/  SYNCS.PHASECHK.TRANS64.TRYWAIT P0, [UR9+0x150], R5 ;  /* 0x00015005ff0075a7 */ /* 0x000ee40008001109 */
[----:B-123--:R-:W-:Y:S05]  /*3950*/  @!P0 BRA `(.L_x_70) ;  /* 0x0000006000288947 */ /* 0x00efea0003800000 */
.L_x_186:
[----:B------:R-:W-:Y:S05]  /*3960*/  BRA.U !UP0, `(.L_x_71) ;  /* 0x0000000508047547 */ /* 0x000fea000b800000 */
[----:B------:R-:W-:Y:S01]  /*3970*/  HFMA2 R4, -RZ, RZ, 0, 0.00049591064453125 ;  /* 0x00001010ff047431 */ /* 0x000fe200000001ff */
[----:B------:R-:W-:Y:S01]  /*3980*/  UMOV UR24, URZ ;  /* 0x000000ff00187c82 */ /* 0x000fe20008000000 */
[----:B------:R-:W-:Y:S01]  /*3990*/  UMOV UR23, 0x1 ;  /* 0x0000000100177882 */ /* 0x000fe20000000000 */
[----:B------:R-:W-:Y:S01]  /*39a0*/  UMOV UR17, UR25 ;  /* 0x0000001900117c82 */ /* 0x000fe20008000000 */
[----:B------:R-:W-:Y:S01]  /*39b0*/  UMOV UR22, UR13 ;  /* 0x0000000d00167c82 */ /* 0x000fe20008000000 */
[----:B------:R-:W-:Y:S01]  /*39c0*/  UMOV UR20, UR21 ;  /* 0x0000001500147c82 */ /* 0x000fe20008000000 */
[----:B------:R-:W-:-:S05]  /*39d0*/  UMOV UR19, URZ ;  /* 0x000000ff00137c82 */ /* 0x000fca0008000000 */
.L_x_75:
[----:B------:R-:W-:Y:S02]  /*39e0*/  UIADD3 UR22, UPT, UPT, UR22, 0x1, URZ ;  /* 0x0000000116167890 */ /* 0x000fe4000fffe0ff */
[----:B---3--:R-:W-:Y:S02]  /*39f0*/  ULEA UR8, UR17, UR6, 0x3 ;  /* 0x0000000611087291 */ /* 0x008fe4000f8e18ff */
[----:B------:R-:W-:Y:S01]  /*3a00*/  UISETP.NE.AND UP0, UPT, UR22, URZ, UPT ;  /* 0x000000ff1600728c */ /* 0x000fe2000bf05270 */
[----:B--2---:R-:W-:Y:S10]  /*3a10*/  @P2 BRA `(.L_x_72) ;  /* 0x00000000000c2947 */ /* 0x004ff40003800000 */
[----:B-1----:R-:W-:Y:S04]  /*3a20*/  SHF.L.U32 R5, R2, 0x1f, RZ ;  /* 0x0000001f02057819 */ /* 0x002fe800000006ff */
[----:B------:R-:W1:Y:S02]  /*3a30*/  SYNCS.PHASECHK.TRANS64.TRYWAIT P0, [UR8], R5 ;  /* 0x00000005ff0075a7 */ /* 0x000e640008001108 */
[----:B-1----:R-:W-:Y:S05]  /*3a40*/  @!P0 BRA `(.L_x_73) ;  /* 0x0000006000048947 */ /* 0x002fea0003800000 */
.L_x_72:
[----:B------:R-:W-:Y:S01]  /*3a50*/  UISETP.NE.AND UP1, UPT, UR20, 0x1, UPT ;  /* 0x000000011400788c */ /* 0x000fe2000bf25270 */
[----:B------:R-:W-:Y:S01]  /*3a60*/  PLOP3.LUT P2, PT, PT, PT, PT, 0x80, 0x8 ;  /* 0x000000000008781c */ /* 0x000fe20003f4f070 */
[----:B------:R-:W-:Y:S04]  /*3a70*/  UIADD3 UR25, UPT, UPT, UR17, 0x1, URZ ;  /* 0x0000000111197890 */ /* 0x000fe8000fffe0ff */
[----:B------:R-:W-:Y:S01]  /*3a80*/  UISETP.NE.AND UP2, UPT, UR25, 0xd, UPT ;  /* 0x0000000d1900788c */ /* 0x000fe2000bf45270 */
[----:B------:R-:W-:Y:S03]  /*3a90*/  PLOP3.LUT P0, PT, PT, PT, UP1, 0x80, 0x8 ;  /* 0x000000000008781c */ /* 0x000fe60003f0f018 */
[----:B------:R-:W-:Y:S02]  /*3aa0*/  USEL UR18, URZ, 0x1, UP2 ;  /* 0x00000001ff127887 */ /* 0x000fe40009000000 */
[----:B------:R-:W-:Y:S04]  /*3ab0*/  USEL UR25, UR25, URZ, UP2 ;  /* 0x000000ff19197287 */ /* 0x000fe80009000000 */
[----:B------:R-:W-:Y:S01]  /*3ac0*/  @UP1 ULEA UR7, UR25, UR6, 0x3 ;  /* 0x0000000619071291 */ /* 0x000fe2000f8e18ff */
[----:B------:R-:W-:Y:S04]  /*3ad0*/  LOP3.LUT R2, R2, UR18, RZ, 0x3c, !PT ;  /* 0x0000001202027c12 */ /* 0x000fe8000f8e3cff */
[----:B-1----:R-:W-:Y:S04]  /*3ae0*/  @P0 SHF.L.U32 R0, R2, 0x1f, RZ ;  /* 0x0000001f02000819 */ /* 0x002fe800000006ff */
[----:B------:R1:W2:Y:S01]  /*3af0*/  @P0 SYNCS.PHASECHK.TRANS64.TRYWAIT P2, [UR7], R0 ;  /* 0x00000000ff0005a7 */ /* 0x0002a20008041107 */
[----:B------:R-:W-:Y:S04]  /*3b00*/  ULOP3.LUT UR7, UR23, 0x1, URZ, 0xc0, !UPT ;  /* 0x0000000117077892 */ /* 0x000fe8000f8ec0ff */
[----:B------:R-:W-:Y:S09]  /*3b10*/  UISETP.NE.U32.AND UP1, UPT, UR7, 0x1, UPT ;  /* 0x000000010700788c */ /* 0x000ff2000bf25070 */
[----:B------:R-:W-:Y:S05]  /*3b20*/  BRA.U UP1, `(.L_x_74) ;  /* 0x0000000101107547 */ /* 0x000fea000b800000 */
[----:B------:R-:W-:Y:S01]  /*3b30*/  ULEA UR30, UR17, UR16, 0x7 ;  /* 0x00000010111e7291 */ /* 0x000fe2000f8e38ff */
[----:B------:R-:W-:Y:S08]  /*3b40*/  UMOV UR31, 0x4008 ;  /* 0x00004008001f7882 */ /* 0x000ff00000000000 */
[----:B------:R3:W-:Y:S01]  /*3b50*/  UTCCP.T.S.2CTA.128dp128bit tmem[UR29+0x80], gdesc[UR30] ;  /* 0x0000801e1d0079e7 */ /* 0x0007e20008380000 */
[----:B------:R-:W-:Y:S02]  /*3b60*/  NOP ;  /* 0x0000000000007918 */ /* 0x000fe40000000000 */
.L_x_74:
[----:B------:R-:W-:Y:S01]  /*3b70*/  ELECT P0, URZ, PT ;  /* 0x0000000000ff782f */ /* 0x000fe20003800000 */
[----:B------:R-:W-:Y:S02]  /*3b80*/  ULEA UR7, UR24, UR28, 0x1 ;  /* 0x0000001c18077291 */ /* 0x000fe4000f8e08ff */
[----:B------:R-:W-:Y:S02]  /*3b90*/  ULEA UR32, UR17, UR15, 0x8 ;  /* 0x0000000f11207291 */ /* 0x000fe4000f8e40ff */
[----:B------:R-:W-:Y:S02]  /*3ba0*/  UIADD3 UR18, UPT, UPT, UR7, 0x1, URZ ;  /* 0x0000000107127890 */ /* 0x000fe4000fffe0ff */
[----:B------:R-:W-:Y:S02]  /*3bb0*/  UISETP.NE.U32.AND UP1, UPT, UR19, URZ, UPT ;  /* 0x000000ff1300728c */ /* 0x000fe4000bf25070 */
[----:B---3--:R-:W-:Y:S02]  /*3bc0*/  ULOP3.LUT UR31, UR18, 0x1, URZ, 0xc0, !UPT ;  /* 0x00000001121f7892 */ /* 0x008fe4000f8ec0ff */
[----:B------:R-:W-:Y:S02]  /*3bd0*/  ULOP3.LUT UR38, UR7, 0xfffffffe, URZ, 0xc0, !UPT ;  /* 0xfffffffe07267892 */ /* 0x000fe4000f8ec0ff */
[----:B------:R-:W-:Y:S01]  /*3be0*/  @P0 R2UR UR30, R4 ;  /* 0x00000000041e02ca */ /* 0x000fe200000e0000 */
[----:B------:R-:W-:Y:S02]  /*3bf0*/  ULOP3.LUT UR31, UR31, 0x494, URZ, 0xfc, !UPT ;  /* 0x000004941f1f7892 */ /* 0x000fe4000f8efcff */
[----:B------:R-:W-:Y:S02]  /*3c00*/  UIADD3 UR36, UPT, UPT, UR32, 0x4, URZ ;  /* 0x0000000420247890 */ /* 0x000fe4000fffe0ff */
[----:B------:R-:W-:Y:S02]  /*3c10*/  ULOP3.LUT UR40, UR18, 0xfffffffe, URZ, 0xc0, !UPT ;  /* 0xfffffffe12287892 */ /* 0x000fe4000f8ec0ff */
[----:B------:R-:W-:Y:S01]  /*3c20*/  UIADD3 UR8, UPT, UPT, UR8, 0x68, URZ ;  /* 0x0000006808087890 */ /* 0x000fe2000fffe0ff */
[----:B------:R-:W-:Y:S01]  /*3c30*/  IMAD.U32 R5, RZ, RZ, UR31 ;  /* 0x0000001fff057e24 */ /* 0x000fe2000f8e00ff */
[----:B------:R-:W-:Y:S02]  /*3c40*/  UIADD3 UR23, UPT, UPT, UR23, 0x1, URZ ;  /* 0x0000000117177890 */ /* 0x000fe4000fffe0ff */
[----:B------:R-:W-:Y:S02]  /*3c50*/  UIADD3 UR20, UPT, UPT, UR20, -0x1, URZ ;  /* 0xffffffff14147890 */ /* 0x000fe4000fffe0ff */
[----:B------:R-:W-:Y:S01]  /*3c60*/  ULOP3.LUT UR24, UR24, 0x1, URZ, 0x3c, !UPT ;  /* 0x0000000118187892 */ /* 0x000fe2000f8e3cff */
[----:B-1----:R-:W-:Y:S01]  /*3c70*/  IMAD.U32 R0, RZ, RZ, UR30 ;  /* 0x0000001eff007e24 */ /* 0x002fe2000f8e00ff */
[----:B------:R-:W-:Y:S01]  /*3c80*/  ULEA UR30, UR17, UR14, 0x9 ;  /* 0x0000000e111e7291 */ /* 0x000fe2000f8e48ff */
[----:B------:R-:W-:Y:S01]  /*3c90*/  UMOV UR33, 0x40004040 ;  /* 0x4000404000217882 */ /* 0x000fe20000000000 */
[----:B------:R-:W-:Y:S02]  /*3ca0*/  UMOV UR31, 0x80004020 ;  /* 0x80004020001f7882 */ /* 0x000fe40000000000 */
[----:B------:R-:W-:Y:S01]  /*3cb0*/  UIADD3 UR34, UPT, UPT, UR30, 0x2, URZ ;  /* 0x000000021e227890 */ /* 0x000fe2000fffe0ff */
[----:B------:R-:W-:Y:S01]  /*3cc0*/  @P0 PRMT R0, R5, 0x5410, R0 ;  /* 0x0000541005000816 */ /* 0x000fe20000000000 */
[----:B------:R-:W-:Y:S01]  /*3cd0*/  UMOV UR39, UR27 ;  /* 0x0000001b00277c82 */ /* 0x000fe20008000000 */
[----:B------:R-:W-:Y:S01]  /*3ce0*/  UMOV UR37, 0x40004040 ;  /* 0x4000404000257882 */ /* 0x000fe20000000000 */
[----:B------:R-:W-:Y:S01]  /*3cf0*/  UMOV UR35, 0x80004020 ;  /* 0x8000402000237882 */ /* 0x000fe20000000000 */
[----:B------:R-:W-:Y:S01]  /*3d00*/  @P0 R2UR UR17, R0 ;  /* 0x00000000001102ca */ /* 0x000fe200000e0000 */
[----:B------:R3:W-:Y:S01]  /*3d10*/  UTCHMMA.2CTA gdesc[UR30], gdesc[UR32], tmem[UR10], tmem[UR38], idesc[UR39], UP1 ;  /* 0x00ff26201e0075ea */ /* 0x0007e20008a0000a */
[----:B------:R-:W-:Y:S11]  /*3d20*/  UMOV UR19, 0x1 ;  /* 0x0000000100137882 */ /* 0x000ff60000000000 */
[----:B------:R-:W-:Y:S01]  /*3d30*/  UMOV UR41, UR17 ;  /* 0x0000001100297c82 */ /* 0x000fe20008000000 */
[----:B------:R-:W-:Y:S01]  /*3d40*/  UMOV UR17, UR25 ;  /* 0x0000001900117c82 */ /* 0x000fe20008000000 */
[----:B------:R3:W-:Y:S01]  /*3d50*/  UTCHMMA.2CTA gdesc[UR34], gdesc[UR36], tmem[UR10], tmem[UR40], idesc[UR41], UPT ;  /* 0x00ff2824220075ea */ /* 0x0007e2000ba0000a */
[----:B------:R3:W-:Y:S01]  /*3d60*/  UTCBAR.2CTA.MULTICAST [UR8], URZ, UR12 ;  /* 0x000000ff080073e9 */ /* 0x0007e2000820080c */
[----:B------:R-:W-:Y:S05]  /*3d70*/  BRA.U UP0, `(.L_x_75) ;  /* 0xfffffffd00187547 */ /* 0x000fea000b83ffff */
.L_x_71:
[----:B------:R-:W-:-:S09]  /*3d80*/  UIADD3 UR9, UPT, UPT, UR9, 0x140, URZ ;  /* 0x0000014009097890 */ /* 0x000fd2000fffe0ff */
[----:B------:R4:W-:Y:S01]  /*3d90*/  UTCBAR.2CTA.MULTICAST [UR9], URZ, UR11 ;  /* 0x000000ff090073e9 */ /* 0x0009e2000820080b */
[----:B------:R-:W-:Y:S02]  /*3da0*/  NOP ;  /* 0x0000000000007918 */ /* 0x000fe40000000000 */
.L_x_69:
[----:B------:R-:W-:Y:S01]  /*3db0*/  UIADD3 UR26, UPT, UPT, UR26, 0x1, URZ ;  /* 0x000000011a1a7890 */ /* 0x000fe2000fffe0ff */
[----:B------:R-:W-:-:S03]  /*3dc0*/  ISETP.NE.AND P0, PT, R8, 0x2, PT ;  /* 0x000000020800780c */ /* 0x000fc60003f05270 */
[----:B------:R-:W-:Y:S01]  /*3dd0*/  UISETP.NE.AND UP0, UPT, UR26, 0x2, UPT ;  /* 0x000000021a00788c */ /* 0x000fe2000bf05270 */
[----:B-1----:R-:W-:Y:S02]  /*3de0*/  SEL R0, RZ, 0x1, P0 ;  /* 0x00000001ff007807 */ /* 0x002fe40000000000 */
[----:B------:R-:W-:Y:S01]  /*3df0*/  SEL R8, R8, RZ, P0 ;  /* 0x000000ff08087207 */ /* 0x000fe20000000000 */
[----:B------:R-:W-:Y:S01]  /*3e00*/  USEL UR7, URZ, 0x1, UP0 ;  /* 0x00000001ff077887 */ /* 0x000fe20008000000 */
[----:B------:R-:W-:Y:S01]  /*3e10*/  LOP3.LUT R3, R3, R0, RZ, 0x3c, !PT ;  /* 0x0000000003037212 */ /* 0x000fe200078e3cff */
[----:B------:R-:W-:-:S04]  /*3e20*/  USEL UR26, UR26, URZ, UP0 ;  /* 0x000000ff1a1a7287 */ /* 0x000fc80008000000 */
[----:B------:R-:W-:Y:S01]  /*3e30*/  LOP3.LUT R9, R9, UR7, RZ, 0x3c, !PT ;  /* 0x0000000709097c12 */ /* 0x000fe2000f8e3cff */
[----:B------:R-:W-:Y:S07]  /*3e40*/  @P1 BRA `(.L_x_76) ;  /* 0xfffffff8004c1947 */ /* 0x000fee000383ffff */
[----:B------:R-:W1:Y:S01]  /*3e50*/  S2UR UR7, SR_CgaCtaId ;  /* 0x00000000000779c3 */ /* 0x000e620000008800 */
[----:B------:R-:W-:Y:S01]  /*3e60*/  ELECT P0, URZ, PT ;  /* 0x0000000000ff782f */ /* 0x000fe20003800000 */
[----:B------:R-:W-:Y:S01]  /*3e70*/  HFMA2 R0, -RZ, RZ, 0, 5.9604644775390625e-08 ;  /* 0x00000001ff007431 */ /* 0x000fe200000001ff */
[----:B---3--:R-:W-:-:S05]  /*3e80*/  UMOV UR8, 0x40 ;  /* 0x0000004000087882 */ /* 0x008fca0000000000 */
[----:B------:R-:W-:Y:S01]  /*3e90*/  UVIRTCOUNT.DEALLOC.SMPOOL 0x80 ;  /* 0x000000800000784c */ /* 0x000fe20000000000 */
[----:B------:R-:W-:Y:S02]  /*3ea0*/  UISETP.NE.AND UP0, UPT, UR4, URZ, UPT ;  /* 0x000000ff0400728c */ /* 0x000fe4000bf05270 */
[----:B-1----:R-:W-:-:S09]  /*3eb0*/  ULEA UR7, UR7, UR8, 0x18 ;  /* 0x0000000807077291 */ /* 0x002fd2000f8ec0ff */
[----:B------:R1:W-:Y:S01]  /*3ec0*/  @P0 STS.U8 [UR7+0x1c], R0 ;  /* 0x00001c00ff000988 */ /* 0x0003e20008000007 */
[----:B------:R-:W-:Y:S05]  /*3ed0*/  BRA.U UP0, `(.L_x_77) ;  /* 0x0000000100587547 */ /* 0x000fea000b800000 */
[----:B------:R-:W-:Y:S01]  /*3ee0*/  UIADD3 UR8, UPT, UPT, UR6, 0x150, URZ ;  /* 0x0000015006087890 */ /* 0x000fe2000fffe0ff */
[----:B------:R-:W-:-:S03]  /*3ef0*/  SHF.L.U32 R3, R9, 0x1f, RZ ;  /* 0x0000001f09037819 */ /* 0x000fc600000006ff */
[----:B------:R-:W-:-:S09]  /*3f00*/  ULEA UR4, UR26, UR8, 0x3 ;  /* 0x000000081a047291 */ /* 0x000fd2000f8e18ff */
[----:B------:R-:W3:Y:S02]  /*3f10*/  SYNCS.PHASECHK.TRANS64.TRYWAIT P0, [UR4], R3 ;  /* 0x00000003ff0075a7 */ /* 0x000ee40008001104 */
[----:B---3--:R-:W-:Y:S05]  /*3f20*/  @!P0 BRA `(.L_x_78) ;  /* 0x0000005800e48947 */ /* 0x008fea0003800000 */
.L_x_189:
[----:B----4-:R-:W-:-:S04]  /*3f30*/  UIADD3 UR9, UPT, UPT, UR26, 0x1, URZ ;  /* 0x000000011a097890 */ /* 0x010fc8000fffe0ff */
[----:B------:R-:W-:-:S04]  /*3f40*/  UISETP.NE.AND UP1, UPT, UR9, 0x2, UPT ;  /* 0x000000020900788c */ /* 0x000fc8000bf25270 */
[----:B------:R-:W-:Y:S02]  /*3f50*/  USEL UR4, URZ, 0x1, UP1 ;  /* 0x00000001ff047887 */ /* 0x000fe40008800000 */
[----:B------:R-:W-:-:S04]  /*3f60*/  USEL UR9, UR9, URZ, UP1 ;  /* 0x000000ff09097287 */ /* 0x000fc80008800000 */
[----:B------:R-:W-:Y:S01]  /*3f70*/  ULEA UR9, UR9, UR8, 0x3 ;  /* 0x0000000809097291 */ /* 0x000fe2000f8e18ff */
[----:B-1----:R-:W-:-:S04]  /*3f80*/  LOP3.LUT R3, R9, UR4, RZ, 0x3c, !PT ;  /* 0x0000000409037c12 */ /* 0x002fc8000f8e3cff */
[----:B------:R-:W-:Y:S01]  /*3f90*/  SHF.L.U32 R3, R3, 0x1f, RZ ;  /* 0x0000001f03037819 */ /* 0x000fe200000006ff */
[----:B------:R-:W-:-:S04]  /*3fa0*/  IMAD.U32 R0, RZ, RZ, UR9 ;  /* 0x00000009ff007e24 */ /* 0x000fc8000f8e00ff */
[----:B------:R1:W3:Y:S03]  /*3fb0*/  SYNCS.PHASECHK.TRANS64.TRYWAIT P0, [R0+URZ], R3 ;  /* 0x00000003000075a7 */ /* 0x0002e600080011ff */
[----:B---3--:R-:W-:Y:S05]  /*3fc0*/  @!P0 NANOSLEEP.SYNCS 0x989680 ;  /* 0x009896800000895d */ /* 0x008fea0003900000 */
[----:B------:R-:W3:Y:S02]  /*3fd0*/  @!P0 SYNCS.PHASECHK.TRANS64 P0, [R0+URZ], R3 ;  /* 0x00000003000085a7 */ /* 0x000ee400080010ff */
[----:B---3--:R-:W-:Y:S05]  /*3fe0*/  @P0 BRA `(.L_x_79) ;  /* 0x0000000000200947 */ /* 0x008fea0003800000 */
.L_x_80:
[----:B---3--:R3:W4:Y:S02]  /*3ff0*/  SYNCS.PHASECHK.TRANS64.TRYWAIT P0, [R0+URZ], R3 ;  /* 0x00000003000075a7 */ /* 0x00872400080011ff */
[----:B----4-:R-:W-:Y:S05]  /*4000*/  @!P0 NANOSLEEP.SYNCS 0x989680 ;  /* 0x009896800000895d */ /* 0x010fea0003900000 */
[----:B------:R-:W4:Y:S02]  /*4010*/  @!P0 SYNCS.PHASECHK.TRANS64 P0, [R0+URZ], R3 ;  /* 0x00000003000085a7 */ /* 0x000f2400080010ff */
[----:B----4-:R-:W-:Y:S05]  /*4020*/  @!P0 BRA `(.L_x_80) ;  /* 0xfffffffc00f08947 */ /* 0x010fea000383ffff */
[----:B------:R-:W-:Y:S05]  /*4030*/  BRA `(.L_x_79) ;  /* 0x00000000000c7947 */ /* 0x000fea0003800000 */
.L_x_77:
[----:B------:R-:W-:-:S04]  /*4040*/  UIADD3 UR4, UPT, UPT, UR6, 0x180, URZ ;  /* 0x0000018006047890 */ /* 0x000fc8000fffe0ff */
[----:B------:R-:W-:-:S09]  /*4050*/  UPRMT UR4, UR5, 0x654, UR4 ;  /* 0x0000065405047896 */ /* 0x000fd20008000004 */
[----:B------:R-:W-:Y:S03]  /*4060*/  SYNCS.ARRIVE.TRANS64.RED.A1T0 RZ, [UR4], RZ ;  /* 0x000000ffffff79a7 */ /* 0x000fe60008100404 */
.L_x_79:
[----:B-1-3--:R-:W-:Y:S01]  /*4070*/  SHF.L.U32 R3, RZ, 0x1f, RZ ;  /* 0x0000001fff037819 */ /* 0x00afe200000006ff */
[----:B------:R-:W-:Y:S01]  /*4080*/  UIADD3 UR4, UPT, UPT, UR6, 0x180, URZ ;  /* 0x0000018006047890 */ /* 0x000fe2000fffe0ff */
[----:B------:R-:W-:Y:S02]  /*4090*/  PLOP3.LUT P0, PT, PT, PT, UP0, 0x80, 0x8 ;  /* 0x000000000008781c */ /* 0x000fe40003f0f008 */
[----:B------:R-:W1:Y:S02]  /*40a0*/  SYNCS.PHASECHK.TRANS64.TRYWAIT P1, [UR6+0x180], R3 ;  /* 0x00018003ff0075a7 */ /* 0x000e640008021106 */
[----:B-1----:R-:W-:Y:S09]  /*40b0*/  @!P1 BRA `(.L_x_81) ;  /* 0x0000005800989947 */ /* 0x002ff20003800000 */
.L_x_191:
[----:B------:R-:W-:Y:S02]  /*40c0*/  @!UP0 UPRMT UR4, UR5, 0x654, UR4 ;  /* 0x0000065405048896 */ /* 0x000fe40008000004 */
[----:B------:R-:W-:Y:S01]  /*40d0*/  ULOP3.LUT UR5, UR29, 0xffff, URZ, 0xc0, !UPT ;  /* 0x0000ffff1d057892 */ /* 0x000fe2000f8ec0ff */
[----:B------:R-:W-:-:S03]  /*40e0*/  UMOV UR8, 0xffff ;  /* 0x0000ffff00087882 */ /* 0x000fc60000000000 */
[----:B------:R-:W-:-:S03]  /*40f0*/  USHF.R.U32.HI UR5, URZ, 0x5, UR5 ;  /* 0x00000005ff057899 */ /* 0x000fc60008011605 */
[----:B------:R-:W-:Y:S01]  /*4100*/  @!P0 SYNCS.ARRIVE.TRANS64.RED.A1T0 RZ, [UR4], RZ ;  /* 0x000000ffffff89a7 */ /* 0x000fe20008100404 */
[----:B------:R-:W-:Y:S01]  /*4110*/  NOP ;  /* 0x0000000000007918 */ /* 0x000fe20000000000 */
[----:B-1----:R-:W1:Y:S01]  /*4120*/  LDS R0, [UR7+0x14] ;  /* 0x00001407ff007984 */ /* 0x002e620008000800 */
[----:B------:R-:W-:Y:S01]  /*4130*/  USHF.L.U32 UR8, UR8, UR5, URZ ;  /* 0x0000000508087299 */ /* 0x000fe200080006ff */
[----:B------:R-:W-:Y:S02]  /*4140*/  UMOV UR4, 0x1 ;  /* 0x0000000100047882 */ /* 0x000fe40000000000 */
[----:B------:R-:W-:-:S03]  /*4150*/  USHF.L.U32 UR4, UR4, UR5, URZ ;  /* 0x0000000504047299 */ /* 0x000fc600080006ff */
[----:B-1----:R-:W-:-:S04]  /*4160*/  LOP3.LUT R0, R0, UR8, RZ, 0xc0, !PT ;  /* 0x0000000800007c12 */ /* 0x002fc8000f8ec0ff */
[----:B------:R-:W-:-:S13]  /*4170*/  ISETP.NE.AND P0, PT, R0, UR8, PT ;  /* 0x0000000800007c0c */ /* 0x000fda000bf05270 */
[----:B------:R-:W-:Y:S05]  /*4180*/  @P0 BRA `(.L_x_82) ;  /* 0x0000000000580947 */ /* 0x000fea0003800000 */
[----:B------:R-:W1:Y:S02]  /*4190*/  LDS R0, [UR7+0x18] ;  /* 0x00001807ff007984 */ /* 0x000e640008000800 */
[----:B-1----:R-:W-:-:S04]  /*41a0*/  LOP3.LUT R0, R0, UR4, RZ, 0xc0, !PT ;  /* 0x0000000400007c12 */ /* 0x002fc8000f8ec0ff */
[----:B------:R-:W-:-:S13]  /*41b0*/  ISETP.NE.AND P0, PT, R0, UR4, PT ;  /* 0x0000000400007c0c */ /* 0x000fda000bf05270 */
[----:B------:R-:W-:Y:S05]  /*41c0*/  @P0 BRA `(.L_x_83) ;  /* 0x00000000003c0947 */ /* 0x000fea0003800000 */
[----:B------:R-:W1:Y:S01]  /*41d0*/  S2R R2, SR_LANEID ;  /* 0x0000000000027919 */ /* 0x000e620000000000 */
[----:B------:R-:W-:Y:S01]  /*41e0*/  ULOP3.LUT UR8, URZ, UR8, URZ, 0x33, !UPT ;  /* 0x00000008ff087292 */ /* 0x000fe2000f8e33ff */
[----:B------:R-:W-:Y:S01]  /*41f0*/  LOP3.LUT R4, RZ, UR4, RZ, 0x33, !PT ;  /* 0x00000004ff047c12 */ /* 0x000fe2000f8e33ff */
[----:B------:R-:W-:Y:S02]  /*4200*/  VOTEU.ANY UR6, UPT, PT ;  /* 0x0000000000067886 */ /* 0x000fe400038e0100 */
[----:B------:R-:W-:Y:S01]  /*4210*/  UFLO.U32 UR6, UR6 ;  /* 0x00000006000672bd */ /* 0x000fe200080e0000 */
[----:B------:R-:W3:Y:S01]  /*4220*/  REDUX UR4, R4 ;  /* 0x00000000040473c4 */ /* 0x000ee20000000000 */
[----:B------:R-:W-:-:S06]  /*4230*/  IMAD.U32 R0, RZ, RZ, UR8 ;  /* 0x00000008ff007e24 */ /* 0x000fcc000f8e00ff */
[----:B------:R1:W-:Y:S01]  /*4240*/  UTCATOMSWS.AND URZ, UR8 ;  /* 0x0000000800ff79e3 */ /* 0x0003e20008000000 */
[----:B------:R-:W2:Y:S01]  /*4250*/  REDUX UR5, R0 ;  /* 0x00000000000573c4 */ /* 0x000ea20000000000 */
[----:B-1----:R-:W-:Y:S01]  /*4260*/  ISETP.EQ.U32.AND P0, PT, R2, UR6, PT ;  /* 0x0000000602007c0c */ /* 0x002fe2000bf02070 */
[----:B---3--:R-:W-:Y:S01]  /*4270*/  IMAD.U32 R2, RZ, RZ, UR4 ;  /* 0x00000004ff027e24 */ /* 0x008fe2000f8e00ff */
[----:B--2---:R-:W-:-:S11]  /*4280*/  MOV R3, UR5 ;  /* 0x0000000500037c02 */ /* 0x004fd60008000f00 */
[----:B------:R1:W-:Y:S04]  /*4290*/  @P0 ATOMS.AND RZ, [UR7+0x14], R3 ;  /* 0x00001403ffff098c */ /* 0x0003e8000a800007 */
[----:B------:R1:W-:Y:S01]  /*42a0*/  @P0 ATOMS.AND RZ, [UR7+0x18], R2 ;  /* 0x00001802ffff098c */ /* 0x0003e2000a800007 */
[----:B------:R-:W-:Y:S05]  /*42b0*/  BRA `(.L_x_84) ;  /* 0x0000000000147947 */ /* 0x000fea0003800000 */
.L_x_83:
[----:B------:R-:W-:Y:S02]  /*42c0*/  MOV R2, 0x42e0 ;  /* 0x000042e000027802 */ /* 0x000fe40000000f00 */
[----:B--2-45:R-:W-:Y:S05]  /*42d0*/  CALL.REL.NOINC `($__internal_0_$__cuda_sm10x_tcgen05_guardrail_trap_col_being_dealloced_not_returned_by_alloc) ;  /* 0x0000005c00787944 */ /* 0x034fea0003c00000 */
[----:B------:R-:W-:Y:S05]  /*42e0*/  BRA `(.L_x_84) ;  /* 0x0000000000087947 */ /* 0x000fea0003800000 */
.L_x_82:
[----:B------:R-:W-:Y:S02]  /*42f0*/  MOV R2, 0x4310 ;  /* 0x0000431000027802 */ /* 0x000fe40000000f00 */
[----:B--2-45:R-:W-:Y:S05]  /*4300*/  CALL.REL.NOINC `($__internal_2_$__cuda_sm10x_tcgen05_guardrail_trap_unallocated_columns_being_dealloced) ;  /* 0x0000005c00847944 */ /* 0x034fea0003c00000 */
.L_x_84:
[----:B------:R-:W-:Y:S01]  /*4310*/  NOP ;  /* 0x0000000000007918 */ /* 0x000fe20000000000 */
[----:B----4-:R-:W-:Y:S05]  /*4320*/  EXIT ;  /* 0x000000000000794d */ /* 0x010fea0003800000 */
.L_x_56:
[----:B------:R-:W-:-:S09]  /*4330*/  UISETP.NE.OR UP5, UPT, UR10, 0x3, !UP5 ;  /* 0x000000030a00788c */ /* 0x000fd2000efa5670 */
[----:B------:R-:W-:Y:S05]  /*4340*/  BRA.U UP5, `(.L_x_85) ;  /* 0x0000001505607547 */ /* 0x000fea000b800000 */
[----:B------:R-:W1:Y:S01]  /*4350*/  LDCU.64 UR6, c[0x0][0xa88] ;  /* 0x00015100ff0677ac */ /* 0x000e620008000a00 */
[----:B------:R-:W2:Y:S01]  /*4360*/  LDC R0, c[0x0][0xd30] ;  /* 0x00034c00ff007b82 */ /* 0x000ea20000000800 */
[----:B------:R-:W-:Y:S02]  /*4370*/  HFMA2 R31, -RZ, RZ, 0, 0 ;  /* 0x00000000ff1f7431 */ /* 0x000fe400000001ff */
[----:B------:R-:W-:Y:S01]  /*4380*/  IMAD.MOV.U32 R33, RZ, RZ, 0x1 ;  /* 0x00000001ff217424 */ /* 0x000fe200078e00ff */
[----:B------:R-:W3:Y:S01]  /*4390*/  LDCU.64 UR4, c[0x0][0xa90] ;  /* 0x00015200ff0477ac */ /* 0x000ee20008000a00 */
[----:B-----5:R-:W-:Y:S01]  /*43a0*/  IMAD.MOV.U32 R32, RZ, RZ, RZ ;  /* 0x000000ffff207224 */ /* 0x020fe200078e00ff */
[----:B------:R-:W-:Y:S01]  /*43b0*/  MOV R29, 0x2000 ;  /* 0x00002000001d7802 */ /* 0x000fe20000000f00 */
[----:B------:R-:W-:Y:S01]  /*43c0*/  UISETP.NE.AND UP2, UPT, UR10, 0x2, UPT ;  /* 0x000000020a00788c */ /* 0x000fe2000bf45270 */
[----:B------:R-:W4:Y:S01]  /*43d0*/  LDC R23, c[0x0][0x370] ;  /* 0x0000dc00ff177b82 */ /* 0x000f220000000800 */
[----:B------:R-:W-:-:S02]  /*43e0*/  UPLOP3.LUT UP1, UPT, UPT, UPT, UPT, 0x40, 0x4 ;  /* 0x000000000004789c */ /* 0x000fc40003f2e870 */
[----:B------:R-:W-:-:S05]  /*43f0*/  USEL UR13, URZ, 0x1, UP2 ;  /* 0x00000001ff0d7887 */ /* 0x000fca0009000000 */
[----:B------:R-:W4:Y:S01]  /*4400*/  LDC R8, c[0x0][0xd0c] ;  /* 0x00034300ff087b82 */ /* 0x000f220000000800 */
[----:B-1----:R-:W-:-:S03]  /*4410*/  UISETP.NE.U32.AND UP5, UPT, UR6, URZ, UPT ;  /* 0x000000ff0600728c */ /* 0x002fc6000bfa5070 */
[----:B------:R-:W-:Y:S01]  /*4420*/  UMOV UR6, 0x400 ;  /* 0x0000040000067882 */ /* 0x000fe20000000000 */
[----:B------:R-:W-:Y:S02]  /*4430*/  UISETP.NE.AND.EX UP5, UPT, UR7, URZ, UPT, UP5 ;  /* 0x000000ff0700728c */ /* 0x000fe4000bfa5350 */
[----:B------:R-:W-:Y:S01]  /*4440*/  ULEA UR6, UR37, UR6, 0x18 ;  /* 0x0000000625067291 */ /* 0x000fe2000f8ec0ff */
[----:B------:R-:W1:Y:S01]  /*4450*/  LDC R22, c[0x0][0xd20] ;  /* 0x00034800ff167b82 */ /* 0x000e620000000800 */
[----:B---3--:R-:W-:Y:S01]  /*4460*/  UISETP.NE.U32.AND UP6, UPT, UR4, URZ, UPT ;  /* 0x000000ff0400728c */ /* 0x008fe2000bfc5070 */
[----:B--2---:R-:W-:Y:S01]  /*4470*/  ISETP.NE.AND P1, PT, R0, 0x1, PT ;  /* 0x000000010000780c */ /* 0x004fe20003f25270 */
[----:B------:R-:W-:Y:S02]  /*4480*/  UIADD3 UR7, UPT, UPT, UR6, 0xe8, URZ ;  /* 0x000000e806077890 */ /* 0x000fe4000fffe0ff */
[----:B------:R-:W-:Y:S02]  /*4490*/  UIADD3 UR57, UPT, UPT, UR6, 0xd0, URZ ;  /* 0x000000d006397890 */ /* 0x000fe4000fffe0ff */
[----:B------:R-:W-:Y:S01]  /*44a0*/  UIADD3 UR49, UPT, UPT, UR6, 0xd8, URZ ;  /* 0x000000d806317890 */ /* 0x000fe2000fffe0ff */
[----:B------:R-:W2:Y:S01]  /*44b0*/  LDC.64 R36, c[0x0][0x348] ;  /* 0x0000d200ff247b82 */ /* 0x000ea20000000a00 */
[----:B------:R-:W-:-:S02]  /*44c0*/  UIADD3 UR41, UPT, UPT, UR6, 0xe0, URZ ;  /* 0x000000e006297890 */ /* 0x000fc4000fffe0ff */
[----:B------:R-:W-:Y:S02]  /*44d0*/  UPRMT UR7, UR37, 0x654, UR7 ;  /* 0x0000065425077896 */ /* 0x000fe40008000007 */
[----:B------:R-:W-:-:S03]  /*44e0*/  UISETP.NE.AND.EX UP6, UPT, UR5, URZ, UPT, UP6 ;  /* 0x000000ff0500728c */ /* 0x000fc6000bfc5360 */
[----:B------:R-:W3:Y:S08]  /*44f0*/  LDC.64 R18, c[0x0][0xd10] ;  /* 0x00034400ff127b82 */ /* 0x000ef00000000a00 */
[----:B------:R-:W1:Y:S08]  /*4500*/  LDC.64 R6, c[0x0][0xd18] ;  /* 0x00034600ff067b82 */ /* 0x000e700000000a00 */
[----:B------:R-:W1:Y:S08]  /*4510*/  LDC.64 R4, c[0x0][0xd28] ;  /* 0x00034a00ff047b82 */ /* 0x000e700000000a00 */
[----:B----4-:R-:W1:Y:S02]  /*4520*/  LDC R28, c[0x0][0x374] ;  /* 0x0000dd00ff1c7b82 */ /* 0x010e640000000800 */
.L_x_96:
[C---:B------:R-:W-:Y:S02]  /*4530*/  LEA R0, R32.reuse, UR6, 0x3 ;  /* 0x0000000620007c11 */ /* 0x040fe4000f8e18ff */
[----:B------:R-:W-:Y:S02]  /*4540*/  SHF.L.U32 R3, R31, 0x1f, RZ ;  /* 0x0000001f1f037819 */ /* 0x000fe400000006ff */
[----:B------:R-:W-:Y:S02]  /*4550*/  LEA R24, R32, UR6, 0x4 ;  /* 0x0000000620187c11 */ /* 0x000fe4000f8e20ff */
[----:B----4-:R-:W4:Y:S02]  /*4560*/  SYNCS.PHASECHK.TRANS64.TRYWAIT P0, [R0+URZ+0x120], R3 ;  /* 0x00012003000075a7 */ /* 0x010f2400080011ff */
[----:B----4-:R-:W-:Y:S05]  /*4570*/  @!P0 BRA `(.L_x_86) ;  /* 0x0000005400808947 */ /* 0x010fea0003800000 */
.L_x_192:
[----:B------:R-:W-:Y:S01]  /*4580*/  ISETP.GE.AND P0, PT, R2, 0x1, PT ;  /* 0x000000010200780c */ /* 0x000fe20003f06270 */
[----:B------:R-:W5:Y:S01]  /*4590*/  LDS.128 R24, [R24+0x190] ;  /* 0x0001900018187984 */ /* 0x000f620000000c00 */
[----:B----4-:R-:W-:Y:S01]  /*45a0*/  VIADD R0, R0, 0x130 ;  /* 0x0000013000007836 */ /* 0x010fe20000000000 */
[----:B------:R-:W-:Y:S01]  /*45b0*/  @!PT LDS RZ, [RZ] ;  /* 0x00000000fffff984 */ /* 0x000fe20000000800 */
[----:B------:R-:W-:Y:S01]  /*45c0*/  @!PT LDS RZ, [RZ] ;  /* 0x00000000fffff984 */ /* 0x000fe20000000800 */
[----:B------:R-:W-:Y:S01]  /*45d0*/  @!PT LDS RZ, [RZ] ;  /* 0x00000000fffff984 */ /* 0x000fe20000000800 */
[----:B------:R-:W-:Y:S01]  /*45e0*/  @!PT LDS RZ, [RZ] ;  /* 0x00000000fffff984 */ /* 0x000fe20000000800 */
[----:B------:R4:W-:Y:S06]  /*45f0*/  MEMBAR.ALL.CTA ;  /* 0x0000000000007992 */ /* 0x0009ec0000008000 */
[----:B----4-:R-:W4:Y:S01]  /*4600*/  FENCE.VIEW.ASYNC.S ;  /* 0x00000000000073c6 */ /* 0x010f220000000000 */
[----:B------:R-:W-:Y:S04]  /*4610*/  PRMT R0, RZ, 0x654, R0 ;  /* 0x00000654ff007816 */ /* 0x000fe80000000000 */
[----:B----4-:R4:W-:Y:S01]  /*4620*/  SYNCS.ARRIVE.TRANS64.RED.A1T0 RZ, [R0+URZ], RZ ;  /* 0x000000ff00ff79a7 */ /* 0x0109e200081004ff */
[----:B-----5:R-:W-:Y:S11]  /*4630*/  LOP3.LUT P3, RZ, R26, 0x1, RZ, 0xc0, !PT ;  /* 0x000000011aff7812 */ /* 0x020ff6000786c0ff */
[----:B------:R-:W-:Y:S02]  /*4640*/  @!UPT UIADD3 URZ, UPT, UPT, URZ, URZ, URZ ;  /* 0x000000fffffff290 */ /* 0x000fe4000fffe0ff */
[----:B------:R-:W-:Y:S02]  /*4650*/  @P3 MOV R13, R24 ;  /* 0x00000018000d3202 */ /* 0x000fe40000000f00 */
[----:B------:R-:W-:Y:S01]  /*4660*/  @P3 LOP3.LUT R10, R25, 0xffff, RZ, 0xc0, !PT ;  /* 0x0000ffff190a3812 */ /* 0x000fe200078ec0ff */
[----:B----4-:R-:W-:Y:S06]  /*4670*/  @!P0 BRA `(.L_x_87) ;  /* 0x0000000000a48947 */ /* 0x010fec0003800000 */
[----:B-1----:R-:W-:Y:S01]  /*4680*/  IMAD.HI.U32 R39, R28, R7, RZ ;  /* 0x000000071c277227 */ /* 0x002fe200078e00ff */
[----:B------:R-:W-:Y:S02]  /*4690*/  ISETP.NE.AND P0, PT, R6, 0x1, PT ;  /* 0x000000010600780c */ /* 0x000fe40003f05270 */
[----:B------:R-:W-:Y:S01]  /*46a0*/  ISETP.NE.AND P2, PT, R2, 0x1, PT ;  /* 0x000000010200780c */ /* 0x000fe20003f45270 */
[----:B---3--:R-:W-:Y:S01]  /*46b0*/  IMAD.HI.U32 R34, R23, R18, RZ ;  /* 0x0000001217227227 */ /* 0x008fe200078e00ff */
[----:B------:R-:W-:Y:S02]  /*46c0*/  SHF.R.U32.HI R39, RZ, R22, R39 ;  /* 0x00000016ff277219 */ /* 0x000fe40000011627 */
[----:B------:R-:W-:Y:S01]  /*46d0*/  ISETP.NE.AND P4, PT, R8, 0x1, PT ;  /* 0x000000010800780c */ /* 0x000fe20003f85270 */
[----:B------:R-:W-:Y:S01]  /*46e0*/  IMAD.HI.U32 R38, R13, R18, RZ ;  /* 0x000000120d267227 */ /* 0x000fe200078e00ff */
[----:B------:R-:W-:Y:S02]  /*46f0*/  SHF.R.U32.HI R34, RZ, R19, R34 ;  /* 0x00000013ff227219 */ /* 0x000fe40000011622 */
[----:B------:R-:W-:Y:S01]  /*4700*/  SEL R3, R28, R39, !P0 ;  /* 0x000000271c037207 */ /* 0x000fe20004000000 */
[C---:B------:R-:W-:Y:S01]  /*4710*/  IMAD.HI.U32 R39, R10.reuse, R7, RZ ;  /* 0x000000070a277227 */ /* 0x040fe200078e00ff */
[----:B------:R-:W-:Y:S02]  /*4720*/  SEL R11, R23, R34, !P4 ;  /* 0x00000022170b7207 */ /* 0x000fe40006000000 */
[----:B------:R-:W-:Y:S01]  /*4730*/  SHF.R.U32.HI R38, RZ, R19, R38 ;  /* 0x00000013ff267219 */ /* 0x000fe20000011626 */
[----:B------:R-:W-:Y:S01]  /*4740*/  IMAD.HI.U32 R40, R3, R4, RZ ;  /* 0x0000000403287227 */ /* 0x000fe200078e00ff */
[----:B------:R-:W-:Y:S03]  /*4750*/  SHF.R.U32.HI R39, RZ, R22, R39 ;  /* 0x00000016ff277219 */ /* 0x000fe60000011627 */
[----:B------:R-:W-:Y:S01]  /*4760*/  IMAD.HI.U32 R34, R11, R4, RZ ;  /* 0x000000040b227227 */ /* 0x000fe200078e00ff */
[----:B------:R-:W-:Y:S02]  /*4770*/  @P2 SHF.R.U32.HI R3, RZ, R5, R40 ;  /* 0x00000005ff032219 */ /* 0x000fe40000011628 */
[----:B------:R-:W-:Y:S02]  /*4780*/  SEL R9, R10, R39, !P0 ;  /* 0x000000270a097207 */ /* 0x000fe40004000000 */
[----:B------:R-:W-:Y:S01]  /*4790*/  @P2 SHF.R.U32.HI R11, RZ, R5, R34 ;  /* 0x00000005ff0b2219 */ /* 0x000fe20000011622 */
[C---:B------:R-:W-:Y:S01]  /*47a0*/  IMAD R12, R2.reuse, R3, RZ ;  /* 0x00000003020c7224 */ /* 0x040fe200078e02ff */
[----:B------:R-:W-:Y:S01]  /*47b0*/  SEL R3, R13, R38, !P4 ;  /* 0x000000260d037207 */ /* 0x000fe20006000000 */
[C---:B------:R-:W-:Y:S03]  /*47c0*/  IMAD.HI.U32 R16, R9.reuse, R4, RZ ;  /* 0x0000000409107227 */ /* 0x040fe600078e00ff */
[----:B------:R-:W-:Y:S01]  /*47d0*/  ISETP.GE.AND P0, PT, R9, R12, PT ;  /* 0x0000000c0900720c */ /* 0x000fe20003f06270 */
[C---:B------:R-:W-:Y:S01]  /*47e0*/  IMAD R14, R2.reuse, R11, RZ ;  /* 0x0000000b020e7224 */ /* 0x040fe200078e02ff */
[----:B------:R-:W-:Y:S04]  /*47f0*/  SHF.R.U32.HI R16, RZ, R5, R16 ;  /* 0x00000005ff107219 */ /* 0x000fe80000011610 */
[----:B------:R-:W-:Y:S02]  /*4800*/  ISETP.GE.OR P0, PT, R3, R14, P0 ;  /* 0x0000000e0300720c */ /* 0x000fe40000706670 */
[----:B------:R-:W-:Y:S05]  /*4810*/  SEL R17, R9, R16, !P2 ;  /* 0x0000001009117207 */ /* 0x000fea0005000000 */
[----:B------:R-:W-:Y:S04]  /*4820*/  IMAD.MOV R15, RZ, RZ, -R17 ;  /* 0x000000ffff0f7224 */ /* 0x000fe800078e0a11 */
[----:B------:R-:W-:Y:S02]  /*4830*/  IMAD R15, R2, R15, R9 ;  /* 0x0000000f020f7224 */ /* 0x000fe400078e0209 */
[C---:B------:R-:W-:Y:S05]  /*4840*/  @!P0 IMAD.HI.U32 R12, R3.reuse, R4, RZ ;  /* 0x00000004030c8227 */ /* 0x040fea00078e00ff */
[----:B------:R-:W-:Y:S04]  /*4850*/  @!P0 SHF.R.U32.HI R12, RZ, R5, R12 ;  /* 0x00000005ff0c8219 */ /* 0x000fe8000001160c */
[----:B------:R-:W-:Y:S01]  /*4860*/  @!P0 SEL R0, R3, R12, !P2 ;  /* 0x0000000c03008207 */ /* 0x000fe20005000000 */
[----:B------:R-:W-:Y:S03]  /*4870*/  IMAD.MOV R12, RZ, RZ, -R3 ;  /* 0x000000ffff0c7224 */ /* 0x000fe600078e0a03 */
[----:B------:R-:W-:Y:S01]  /*4880*/  @!P0 IADD3 R16, PT, PT, R17, -R0, RZ ;  /* 0x8000000011108210 */ /* 0x000fe20007ffe0ff */
[----:B------:R-:W-:Y:S01]  /*4890*/  @!P0 IMAD R0, R11, R15, R0 ;  /* 0x0000000f0b008224 */ /* 0x000fe200078e0200 */
[----:B------:R-:W-:Y:S01]  /*48a0*/  IADD3 R11, PT, PT, -R9, RZ, RZ ;  /* 0x000000ff090b7210 */ /* 0x000fe20007ffe1ff */
[----:B------:R-:W-:Y:S02]  /*48b0*/  IMAD R13, R8, R12, R13 ;  /* 0x0000000c080d7224 */ /* 0x000fe400078e020d */
[----:B------:R-:W-:Y:S02]  /*48c0*/  @!P0 IMAD R9, R16, R2, R3 ;  /* 0x0000000210098224 */ /* 0x000fe400078e0203 */
[----:B------:R-:W-:Y:S02]  /*48d0*/  @!P0 IMAD.MOV.U32 R3, RZ, RZ, R0 ;  /* 0x000000ffff038224 */ /* 0x000fe400078e0000 */
[----:B------:R-:W-:Y:S02]  /*48e0*/  IMAD R10, R6, R11, R10 ;  /* 0x0000000b060a7224 */ /* 0x000fe400078e020a */
[----:B------:R-:W-:Y:S02]  /*48f0*/  IMAD R13, R3, R8, R13 ;  /* 0x00000008030d7224 */ /* 0x000fe400078e020d */
[----:B------:R-:W-:Y:S02]  /*4900*/  IMAD R10, R9, R6, R10 ;  /* 0x00000006090a7224 */ /* 0x000fe400078e020a */
.L_x_87:
[----:B------:R-:W-:Y:S05]  /*4910*/  BRA.U UP1, `(.L_x_88) ;  /* 0x0000000101107547 */ /* 0x000fea000b800000 */
[----:B------:R-:W-:Y:S04]  /*4920*/  MOV R0, UR13 ;  /* 0x0000000d00007c02 */ /* 0x000fe80008000f00 */
[----:B------:R-:W-:Y:S04]  /*4930*/  SHF.L.U32 R3, R0, 0x1f, RZ ;  /* 0x0000001f00037819 */ /* 0x000fe800000006ff */
[----:B------:R-:W4:Y:S02]  /*4940*/  SYNCS.PHASECHK.TRANS64.TRYWAIT P0, [UR6+0x118], R3 ;  /* 0x00011803ff0075a7 */ /* 0x000f240008001106 */
[----:B----4-:R-:W-:Y:S05]  /*4950*/  @!P0 BRA `(.L_x_89) ;  /* 0x00000050009c8947 */ /* 0x010fea0003800000 */
.L_x_88:
[----:B------:R-:W-:Y:S02]  /*4960*/  R2UR UR59, R20 ;  /* 0x00000000143b72ca */ /* 0x000fe400000e0000 */
[----:B------:R-:W-:Y:S02]  /*4970*/  R2UR UR58, R21 ;  /* 0x00000000153a72ca */ /* 0x000fe400000e0000 */
[----:B------:R-:W-:Y:S02]  /*4980*/  ISETP.NE.U32.AND P2, PT, RZ, UR4, PT ;  /* 0x00000004ff007c0c */ /* 0x000fe4000bf45070 */
[----:B------:R-:W-:Y:S02]  /*4990*/  SHF.L.U32 R11, R33, 0x1f, RZ ;  /* 0x0000001f210b7819 */ /* 0x000fe400000006ff */
[----:B------:R-:W-:Y:S05]  /*49a0*/  ISETP.NE.AND.EX P2, PT, RZ, UR5, PT, P2 ;  /* 0x00000005ff007c0c */ /* 0x000fea000bf45320 */
[----:B------:R-:W-:Y:S02]  /*49b0*/  USHF.L.U32 UR59, UR59, 0x6, URZ ;  /* 0x000000063b3b7899 */ /* 0x000fe400080006ff */
[----:B------:R-:W-:Y:S01]  /*49c0*/  USHF.L.U32 UR58, UR58, 0x7, URZ ;  /* 0x000000073a3a7899 */ /* 0x000fe200080006ff */
[----:B------:R-:W-:Y:S11]  /*49d0*/  BRA.U !UP6, `(.L_x_90) ;  /* 0x000000010e347547 */ /* 0x000ff6000b800000 */
[----:B------:R-:W-:Y:S01]  /*49e0*/  UPLOP3.LUT UP0, UPT, UPT, UPT, UP5, 0x80, 0x8 ;  /* 0x000000000008789c */ /* 0x000fe20003f0f050 */
[----:B----4-:R-:W-:Y:S02]  /*49f0*/  HFMA2 R0, -RZ, RZ, 0, 5.9604644775390625e-08 ;  /* 0x00000001ff007431 */ /* 0x010fe400000001ff */
[----:B------:R-:W-:Y:S03]  /*4a00*/  IMAD.MOV.U32 R59, RZ, RZ, 0x1 ;  /* 0x00000001ff3b7424 */ /* 0x000fe600078e00ff */
[----:B------:R-:W-:Y:S05]  /*4a10*/  PLOP3.LUT P0, PT, PT, PT, UP0, 0x80, 0x8 ;  /* 0x000000000008781c */ /* 0x000fea0003f0f008 */
[----:B------:R-:W4:Y:S01]  /*4a20*/  @UP0 LDCU.64 UR10, c[0x0][0xa88] ;  /* 0x00015100ff0a07ac */ /* 0x000f220008000a00 */
[----:B------:R-:W-:Y:S07]  /*4a30*/  @UP0 UIMAD UR8, UR36, UR4, URZ ;  /* 0x00000004240802a4 */ /* 0x000fee000f8e02ff */
[----:B------:R-:W-:Y:S01]  /*4a40*/  @!P0 PRMT R59, R0, 0x7610, R59 ;  /* 0x00007610003b8816 */ /* 0x000fe2000000003b */
[----:B----4-:R-:W-:Y:S03]  /*4a50*/  @UP0 UIMAD.WIDE UR10, UR8, 0x4, UR10 ;  /* 0x00000004080a08a5 */ /* 0x010fe6000f8e020a */
[----:B------:R-:W4:Y:S03]  /*4a60*/  @!UP0 LDCU UR8, c[0x0][0xa80] ;  /* 0x00015000ff0887ac */ /* 0x000f260008000800 */
[----:B------:R-:W-:Y:S01]  /*4a70*/  IMAD.U32 R14, RZ, RZ, UR10 ;  /* 0x0000000aff0e7e24 */ /* 0x000fe2000f8e00ff */
[----:B------:R-:W-:Y:S05]  /*4a80*/  MOV R15, UR11 ;  /* 0x0000000b000f7c02 */ /* 0x000fea0008000f00 */
[----:B------:R1:W5:Y:S02]  /*4a90*/  @P0 LDG.E R35, desc[UR38][R14.64] ;  /* 0x000000260e230981 */ /* 0x000364000c1e1900 */
[----:B-1--4-:R-:W-:Y:S07]  /*4aa0*/  @!P0 IMAD.U32 R35, RZ, RZ, UR8 ;  /* 0x00000008ff238e24 */ /* 0x012fee000f8e00ff */
.L_x_90:
[----:B-----5:R-:W-:Y:S01]  /*4ab0*/  @!P2 FSETP.EQ.AND P0, PT, R35, RZ, PT ;  /* 0x000000ff2300a20b */ /* 0x020fe20003f02000 */
[----:B------:R-:W-:Y:S01]  /*4ac0*/  @!UPT UIADD3 URZ, UPT, UPT, URZ, URZ, URZ ;  /* 0x000000fffffff290 */ /* 0x000fe2000fffe0ff */
[----:B------:R-:W-:Y:S11]  /*4ad0*/  @!P2 BRA `(.L_x_91) ;  /* 0x000000000014a947 */ /* 0x000ff60003800000 */
[----:B------:R-:W-:Y:S02]  /*4ae0*/  LOP3.LUT P2, RZ, R59, 0xff, RZ, 0xc0, !PT ;  /* 0x000000ff3bff7812 */ /* 0x000fe4000784c0ff */
[----:B------:R-:W-:Y:S04]  /*4af0*/  PLOP3.LUT P0, PT, PT, PT, UP0, 0x80, 0x8 ;  /* 0x000000000008781c */ /* 0x000fe80003f0f008 */
[----:B------:R-:W-:Y:S07]  /*4b00*/  PLOP3.LUT P0, PT, P0, PT, PT, 0x8, 0x80 ;  /* 0x000000000080781c */ /* 0x000fee000070e170 */
[----:B------:R-:W-:Y:S11]  /*4b10*/  @P2 FSETP.EQ.AND P0, PT, R35, RZ, PT ;  /* 0x000000ff2300220b */ /* 0x000ff60003f02000 */
[----:B------:R-:W-:Y:S02]  /*4b20*/  @!UPT UIADD3 URZ, UPT, UPT, URZ, URZ, URZ ;  /* 0x000000fffffff290 */ /* 0x000fe4000fffe0ff */
.L_x_91:
[----:B------:R-:W5:Y:S01]  /*4b30*/  SYNCS.PHASECHK.TRANS64.TRYWAIT P2, [UR6+0xf0], R11 ;  /* 0x0000f00bff0075a7 */ /* 0x000f620008041106 */
[----:B------:R-:W-:Y:S04]  /*4b40*/  ELECT P4, URZ, PT ;  /* 0x0000000000ff782f */ /* 0x000fe80003880000 */
[----:B------:R-:W-:Y:S11]  /*4b50*/  PLOP3.LUT P4, PT, P0, P4, PT, 0xf2, 0x2f ;  /* 0x00000000002f781c */ /* 0x000ff60000789e72 */
[----:B------:R-:W-:Y:S02]  /*4b60*/  @!UPT UIADD3 URZ, UPT, UPT, URZ, URZ, URZ ;  /* 0x000000fffffff290 */ /* 0x000fe4000fffe0ff */
[----:B--2---:R-:W-:Y:S05]  /*4b70*/  @!P4 IADD3 R9, P0, PT, R36, 0x780, RZ ;  /* 0x000007802409c810 */ /* 0x004fea0007f1e0ff */
[----:B----4-:R-:W-:Y:S01]  /*4b80*/  @!P4 IMAD.X R3, RZ, RZ, R37, P0 ;  /* 0x000000ffff03c224 */ /* 0x010fe200000e0625 */
[----:B-----5:R-:W-:Y:S07]  /*4b90*/  @!P2 BRA `(.L_x_92) ;  /* 0x000000500024a947 */ /* 0x020fee0003800000 */
.L_x_195:
[----:B------:R-:W-:Y:S01]  /*4ba0*/  @!P4 R2UR UR9, R9 ;  /* 0x000000000909c2ca */ /* 0x000fe200000e0000 */
[----:B------:R-:W-:Y:S01]  /*4bb0*/  VOTEU.ALL UP4, P4 ;  /* 0x0000000000ff7886 */ /* 0x000fe20002080000 */
[----:B------:R-:W-:Y:S01]  /*4bc0*/  @!P4 R2UR UR8, R3 ;  /* 0x000000000308c2ca */ /* 0x000fe200000e0000 */
[----:B------:R-:W-:Y:S01]  /*4bd0*/  VOTEU.ALL UP3, P4 ;  /* 0x0000000000ff7886 */ /* 0x000fe20002060000 */
[----:B------:R-:W-:Y:S01]  /*4be0*/  UMOV UR14, 0x0 ;  /* 0x00000000000e7882 */ /* 0x000fe20000000000 */
[----:B------:R-:W-:Y:S01]  /*4bf0*/  UMOV UR15, 0x10000000 ;  /* 0x10000000000f7882 */ /* 0x000fe20000000000 */
[----:B------:R-:W-:Y:S01]  /*4c00*/  @!UP4 UIADD3 UR56, UPT, UPT, UR6, 0x200, URZ ;  /* 0x000002000638c890 */ /* 0x000fe2000fffe0ff */
[----:B--2---:R-:W-:Y:S01]  /*4c10*/  @!P4 IMAD.MOV.U32 R0, RZ, RZ, 0x2000 ;  /* 0x00002000ff00c424 */ /* 0x004fe200078e00ff */
[----:B------:R-:W-:Y:S01]  /*4c20*/  UMOV UR60, UR36 ;  /* 0x00000024003c7c82 */ /* 0x000fe20008000000 */
[----:B------:R-:W-:Y:S01]  /*4c30*/  @!UP4 UIADD3 UR26, UPT, UPT, UR58, 0x20, URZ ;  /* 0x000000203a1ac890 */ /* 0x000fe2000fffe0ff */
[----:B------:R-:W-:Y:S01]  /*4c40*/  @!P4 IADD3 R9, P0, PT, R36, 0x780, RZ ;  /* 0x000007802409c810 */ /* 0x000fe20007f1e0ff */
[----:B------:R-:W-:Y:S02]  /*4c50*/  @!UP4 UIADD3 UR24, UPT, UPT, UR6, 0xa00, URZ ;  /* 0x00000a000618c890 */ /* 0x000fe4000fffe0ff */
[----:B------:R-:W-:Y:S01]  /*4c60*/  IMAD.U32 R14, RZ, RZ, UR9 ;  /* 0x00000009ff0e7e24 */ /* 0x000fe2000f8e00ff */
[----:B------:R-:W-:Y:S01]  /*4c70*/  VOTEU.ALL UP2, P4 ;  /* 0x0000000000ff7886 */ /* 0x000fe20002040000 */
[----:B------:R-:W-:Y:S01]  /*4c80*/  IMAD.U32 R15, RZ, RZ, UR8 ;  /* 0x00000008ff0f7e24 */ /* 0x000fe2000f8e00ff */
[----:B------:R-:W-:Y:S01]  /*4c90*/  UMOV UR25, UR57 ;  /* 0x0000003900197c82 */ /* 0x000fe20008000000 */
[----:B------:R-:W-:Y:S01]  /*4ca0*/  UMOV UR27, UR59 ;  /* 0x0000003b001b7c82 */ /* 0x000fe20008000000 */
[----:B------:R-:W-:Y:S01]  /*4cb0*/  @!P4 R2UR UR22, R14 ;  /* 0x000000000e16c2ca */ /* 0x000fe200000e0000 */
[----:B------:R-:W-:Y:S01]  /*4cc0*/  UMOV UR28, UR36 ;  /* 0x00000024001c7c82 */ /* 0x000fe20008000000 */
[----:B------:R-:W-:Y:S01]  /*4cd0*/  @!P4 R2UR UR23, R15 ;  /* 0x000000000f17c2ca */ /* 0x000fe200000e0000 */
[----:B------:R-:W-:Y:S01]  /*4ce0*/  @!UP4 UIADD3 UR18, UPT, UPT, UR58, 0x40, URZ ;  /* 0x000000403a12c890 */ /* 0x000fe2000fffe0ff */
[----:B------:R-:W-:Y:S01]  /*4cf0*/  @!P4 IMAD.X R3, RZ, RZ, R37, P0 ;  /* 0x000000ffff03c224 */ /* 0x000fe200000e0625 */
[----:B------:R-:W-:Y:S01]  /*4d00*/  @!UP4 UIADD3 UR16, UPT, UPT, UR6, 0x1200, URZ ;  /* 0x000012000610c890 */ /* 0x000fe2000fffe0ff */
[----:B------:R-:W-:Y:S01]  /*4d10*/  VOTEU.ALL UP1, P4 ;  /* 0x0000000000ff7886 */ /* 0x000fe20002020000 */
[----:B------:R-:W-:Y:S01]  /*4d20*/  UMOV UR17, UR57 ;  /* 0x0000003900117c82 */ /* 0x000fe20008000000 */
[----:B------:R-:W-:Y:S01]  /*4d30*/  UMOV UR19, UR59 ;  /* 0x0000003b00137c82 */ /* 0x000fe20008000000 */
[----:B------:R-:W-:Y:S01]  /*4d40*/  UMOV UR20, UR36 ;  /* 0x0000002400147c82 */ /* 0x000fe20008000000 */
[----:B------:R-:W-:Y:S02]  /*4d50*/  @!UP4 UIADD3 UR10, UPT, UPT, UR58, 0x60, URZ ;  /* 0x000000603a0ac890 */ /* 0x000fe4000fffe0ff */
[----:B------:R-:W-:Y:S03]  /*4d60*/  @!UP4 UIADD3 UR8, UPT, UPT, UR6, 0x1a00, URZ ;  /* 0x00001a000608c890 */ /* 0x000fe6000fffe0ff */
[----:B------:R2:W-:Y:S01]  /*4d70*/  @!UP3 UTMALDG.3D [UR56], [UR22], desc[UR14] ;  /* 0x00000e381600b5b4 */ /* 0x0005e20008011000 */
[----:B------:R-:W-:Y:S01]  /*4d80*/  UMOV UR9, UR57 ;  /* 0x0000003900097c82 */ /* 0x000fe20008000000 */
[----:B------:R-:W-:Y:S01]  /*4d90*/  UMOV UR11, UR59 ;  /* 0x0000003b000b7c82 */ /* 0x000fe20008000000 */
[----:B------:R-:W-:Y:S01]  /*4da0*/  UMOV UR12, UR36 ;  /* 0x00000024000c7c82 */ /* 0x000fe20008000000 */
[----:B------:R-:W-:Y:S01]  /*4db0*/  UPRMT UR21, UR37, 0x654, UR57 ;  /* 0x0000065425157896 */ /* 0x000fe20008000039 */
[----:B------:R2:W-:Y:S01]  /*4dc0*/  @!UP2 UTMALDG.3D [UR24], [UR22], desc[UR14] ;  /* 0x00000e181600a5b4 */ /* 0x0005e20008011000 */
[----:B------:R-:W-:Y:S01]  /*4dd0*/  VOTEU.ALL UP2, P4 ;  /* 0x0000000000ff7886 */ /* 0x000fe20002040000 */
[----:B------:R2:W-:Y:S04]  /*4de0*/  @!UP1 UTMALDG.3D [UR16], [UR22], desc[UR14] ;  /* 0x00000e10160095b4 */ /* 0x0005e80008011000 */
[----:B------:R2:W-:Y:S01]  /*4df0*/  @!UP2 UTMALDG.3D [UR8], [UR22], desc[UR14] ;  /* 0x00000e081600a5b4 */ /* 0x0005e20008011000 */
[----:B------:R2:W-:Y:S01]  /*4e00*/  @!P4 SYNCS.ARRIVE.TRANS64.RED.A0TR RZ, [UR6+0xd0], R0 ;  /* 0x0000d000ffffc9a7 */ /* 0x0005e20008300406 */
[----:B------:R-:W-:Y:S01]  /*4e10*/  SYNCS.ARRIVE.TRANS64.RED.A1T0 RZ, [UR21], RZ ;  /* 0x000000ffffff79a7 */ /* 0x000fe20008100415 */
[----:B------:R-:W4:Y:S02]  /*4e20*/  SYNCS.PHASECHK.TRANS64.TRYWAIT P2, [UR6+0xf8], R11 ;  /* 0x0000f80bff0075a7 */ /* 0x000f240008041106 */
[----:B--2-4-:R-:W-:Y:S05]  /*4e30*/  @!P2 BRA `(.L_x_93) ;  /* 0x0000004c0094a947 */ /* 0x014fea0003800000 */
.L_x_197:
        /* <DEDUP_REMOVED lines=8> */
[----:B------:R-:W-:Y:S01]  /*4ec0*/  @!UP4 UIADD3 UR48, UPT, UPT, UR6, 0x2200, URZ ;  /* 0x000022000630c890 */ /* 0x000fe2000fffe0ff */
[----:B------:R-:W-:Y:S01]  /*4ed0*/  @!P4 IADD3 R21, P0, PT, R36, 0x780, RZ ;  /* 0x000007802415c810 */ /* 0x000fe20007f1e0ff */
[----:B------:R-:W-:Y:S01]  /*4ee0*/  UMOV UR50, UR58 ;  /* 0x0000003a00327c82 */ /* 0x000fe20008000000 */
[----:B------:R-:W-:Y:S01]  /*4ef0*/  UMOV UR52, UR36 ;  /* 0x0000002400347c82 */ /* 0x000fe20008000000 */
[----:B------:R-:W-:Y:S01]  /*4f00*/  @!UP4 UIADD3 UR26, UPT, UPT, UR58, 0x20, URZ ;  /* 0x000000203a1ac890 */ /* 0x000fe2000fffe0ff */
[----:B------:R-:W-:Y:S01]  /*4f10*/  IMAD.U32 R14, RZ, RZ, UR9 ;  /* 0x00000009ff0e7e24 */ /* 0x000fe2000f8e00ff */
[----:B------:R-:W-:Y:S01]  /*4f20*/  @!UP4 UIADD3 UR24, UPT, UPT, UR6, 0x2a00, URZ ;  /* 0x00002a000618c890 */ /* 0x000fe2000fffe0ff */
[----:B------:R-:W-:Y:S01]  /*4f30*/  IMAD.U32 R15, RZ, RZ, UR8 ;  /* 0x00000008ff0f7e24 */ /* 0x000fe2000f8e00ff */
[----:B------:R-:W-:Y:S01]  /*4f40*/  VOTEU.ALL UP2, P4 ;  /* 0x0000000000ff7886 */ /* 0x000fe20002040000 */
[----:B------:R-:W-:Y:S01]  /*4f50*/  UMOV UR25, UR49 ;  /* 0x0000003100197c82 */ /* 0x000fe20008000000 */
[----:B------:R-:W-:Y:S01]  /*4f60*/  @!P4 R2UR UR22, R14 ;  /* 0x000000000e16c2ca */ /* 0x000fe200000e0000 */
[----:B------:R-:W-:Y:S01]  /*4f70*/  UMOV UR28, UR36 ;  /* 0x00000024001c7c82 */ /* 0x000fe20008000000 */
[----:B------:R-:W-:Y:S01]  /*4f80*/  @!P4 R2UR UR23, R15 ;  /* 0x000000000f17c2ca */ /* 0x000fe200000e0000 */
[----:B------:R-:W-:Y:S01]  /*4f90*/  UMOV UR27, UR51 ;  /* 0x00000033001b7c82 */ /* 0x000fe20008000000 */
        /* <DEDUP_REMOVED lines=8> */
[----:B------:R-:W-:Y:S02]  /*5020*/  @!UP4 UIADD3 UR8, UPT, UPT, UR6, 0x3a00, URZ ;  /* 0x00003a000608c890 */ /* 0x000fe4000fffe0ff */
        /* <DEDUP_REMOVED lines=13> */
.L_x_199:
[----:B------:R-:W4:Y:S01]  /*5100*/  LDC.64 R16, c[0x0][0xd10] ;  /* 0x00034400ff107b82 */ /* 0x000f220000000a00 */
[----:B------:R-:W-:Y:S01]  /*5110*/  @!P4 R2UR UR9, R21 ;  /* 0x000000001509c2ca */ /* 0x000fe200000e0000 */
[----:B------:R-:W-:Y:S01]  /*5120*/  VOTEU.ALL UP4, P4 ;  /* 0x0000000000ff7886 */ /* 0x000fe20002080000 */
[----:B------:R-:W-:Y:S01]  /*5130*/  @!P4 R2UR UR8, R20 ;  /* 0x000000001408c2ca */ /* 0x000fe200000e0000 */
[----:B------:R-:W-:Y:S01]  /*5140*/  VOTEU.ALL UP3, P4 ;  /* 0x0000000000ff7886 */ /* 0x000fe20002060000 */
[----:B------:R-:W-:Y:S03]  /*5150*/  UMOV UR14, 0x0 ;  /* 0x00000000000e7882 */ /* 0x000fe60000000000 */
[----:B------:R-:W5:Y:S01]  /*5160*/  LDC.64 R14, c[0x0][0xd18] ;  /* 0x00034600ff0e7b82 */ /* 0x000f620000000a00 */
[----:B------:R-:W-:Y:S01]  /*5170*/  @!UP4 UIADD3 UR43, UPT, UPT, UR59, 0x20, URZ ;  /* 0x000000203b2bc890 */ /* 0x000fe2000fffe0ff */
[----:B------:R-:W-:Y:S01]  /*5180*/  @P3 SHF.R.U32.HI R30, RZ, 0x10, R25 ;  /* 0x00000010ff1e3819 */ /* 0x000fe20000011619 */
[----:B------:R-:W-:Y:S01]  /*5190*/  @!UP4 UIADD3 UR40, UPT, UPT, UR6, 0x4200, URZ ;  /* 0x000042000628c890 */ /* 0x000fe2000fffe0ff */
[----:B------:R-:W-:Y:S01]  /*51a0*/  VIADD R32, R32, 0x1 ;  /* 0x0000000120207836 */ /* 0x000fe20000000000 */
[----:B------:R-:W-:Y:S03]  /*51b0*/  UMOV UR15, 0x10000000 ;  /* 0x10000000000f7882 */ /* 0x000fe60000000000 */
[----:B--2---:R-:W2:Y:S01]  /*51c0*/  @!P1 LDC R0, c[0x0][0xd20] ;  /* 0x00034800ff009b82 */ /* 0x004ea20000000800 */
[----:B------:R-:W-:Y:S01]  /*51d0*/  UMOV UR42, UR58 ;  /* 0x0000003a002a7c82 */ /* 0x000fe20008000000 */
[----:B------:R-:W-:Y:S01]  /*51e0*/  IMAD.U32 R20, RZ, RZ, UR9 ;  /* 0x00000009ff147e24 */ /* 0x000fe2000f8e00ff */
[----:B------:R-:W-:Y:S05]  /*51f0*/  UMOV UR44, UR36 ;  /* 0x00000024002c7c82 */ /* 0x000fea0008000000 */
[----:B------:R-:W1:Y:S01]  /*5200*/  @!P1 LDC R3, c[0x0][0xd0c] ;  /* 0x00034300ff039b82 */ /* 0x000e620000000800 */
[----:B------:R-:W-:Y:S01]  /*5210*/  IMAD.U32 R21, RZ, RZ, UR8 ;  /* 0x00000008ff157e24 */ /* 0x000fe2000f8e00ff */
[----:B------:R-:W-:Y:S01]  /*5220*/  @!UP4 UIADD3 UR26, UPT, UPT, UR58, 0x20, URZ ;  /* 0x000000203a1ac890 */ /* 0x000fe2000fffe0ff */
[----:B------:R-:W-:Y:S01]  /*5230*/  @!P4 R2UR UR22, R20 ;  /* 0x000000001416c2ca */ /* 0x000fe200000e0000 */
[----:B------:R-:W-:Y:S01]  /*5240*/  @!UP4 UIADD3 UR24, UPT, UPT, UR6, 0x4a00, URZ ;  /* 0x00004a000618c890 */ /* 0x000fe2000fffe0ff */
[----:B------:R-:W-:Y:S01]  /*5250*/  @!P4 IMAD.MOV.U32 R20, RZ, RZ, 0x2000 ;  /* 0x00002000ff14c424 */ /* 0x000fe200078e00ff */
[----:B------:R-:W-:Y:S01]  /*5260*/  @!P4 R2UR UR23, R21 ;  /* 0x000000001517c2ca */ /* 0x000fe200000e0000 */
[----:B------:R-:W-:Y:S01]  /*5270*/  VOTEU.ALL UP2, P4 ;  /* 0x0000000000ff7886 */ /* 0x000fe20002040000 */
[----:B------:R-:W-:Y:S01]  /*5280*/  UMOV UR25, UR41 ;  /* 0x0000002900197c82 */ /* 0x000fe20008000000 */
[----:B------:R-:W-:Y:S01]  /*5290*/  UMOV UR28, UR36 ;  /* 0x00000024001c7c82 */ /* 0x000fe20008000000 */
[----:B------:R-:W-:Y:S01]  /*52a0*/  UMOV UR27, UR43 ;  /* 0x0000002b001b7c82 */ /* 0x000fe20008000000 */
[----:B------:R-:W-:Y:S02]  /*52b0*/  @!UP4 UIADD3 UR18, UPT, UPT, UR58, 0x40, URZ ;  /* 0x000000403a12c890 */ /* 0x000fe4000fffe0ff */
[----:B------:R-:W-:Y:S01]  /*52c0*/  @!UP4 UIADD3 UR16, UPT, UPT, UR6, 0x5200, URZ ;  /* 0x000052000610c890 */ /* 0x000fe2000fffe0ff */
[----:B------:R-:W-:Y:S01]  /*52d0*/  VOTEU.ALL UP1, P4 ;  /* 0x0000000000ff7886 */ /* 0x000fe20002020000 */
[----:B------:R-:W-:Y:S01]  /*52e0*/  UMOV UR17, UR41 ;  /* 0x0000002900117c82 */ /* 0x000fe20008000000 */
[----:B------:R-:W-:Y:S01]  /*52f0*/  UMOV UR20, UR36 ;  /* 0x0000002400147c82 */ /* 0x000fe20008000000 */
[----:B------:R-:W-:Y:S02]  /*5300*/  UMOV UR19, UR43 ;  /* 0x0000002b00137c82 */ /* 0x000fe40008000000 */
[----:B------:R1:W-:Y:S01]  /*5310*/  @!UP3 UTMALDG.3D [UR40], [UR22], desc[UR14] ;  /* 0x00000e281600b5b4 */ /* 0x0003e20008011000 */
[----:B------:R-:W-:Y:S02]  /*5320*/  @!UP4 UIADD3 UR10, UPT, UPT, UR58, 0x60, URZ ;  /* 0x000000603a0ac890 */ /* 0x000fe4000fffe0ff */
[----:B------:R-:W-:Y:S01]  /*5330*/  @!UP4 UIADD3 UR8, UPT, UPT, UR6, 0x5a00, URZ ;  /* 0x00005a000608c890 */ /* 0x000fe2000fffe0ff */
[----:B------:R-:W-:Y:S01]  /*5340*/  UMOV UR9, UR41 ;  /* 0x0000002900097c82 */ /* 0x000fe20008000000 */
[----:B------:R-:W-:Y:S01]  /*5350*/  UMOV UR12, UR36 ;  /* 0x00000024000c7c82 */ /* 0x000fe20008000000 */
[----:B------:R-:W-:Y:S01]  /*5360*/  UMOV UR11, UR43 ;  /* 0x0000002b000b7c82 */ /* 0x000fe20008000000 */
[----:B------:R1:W-:Y:S01]  /*5370*/  @!UP2 UTMALDG.3D [UR24], [UR22], desc[UR14] ;  /* 0x00000e181600a5b4 */ /* 0x0003e20008011000 */
[----:B------:R-:W-:Y:S01]  /*5380*/  VOTEU.ALL UP2, P4 ;  /* 0x0000000000ff7886 */ /* 0x000fe20002040000 */
[----:B------:R-:W-:Y:S01]  /*5390*/  UPRMT UR21, UR37, 0x654, UR41 ;  /* 0x0000065425157896 */ /* 0x000fe20008000029 */
[----:B----4-:R-:W-:Y:S01]  /*53a0*/  @!P1 IMAD.HI.U32 R12, R13, R16, RZ ;  /* 0x000000100d0c9227 */ /* 0x010fe200078e00ff */
[----:B-----5:R-:W-:Y:S02]  /*53b0*/  @!P1 ISETP.NE.AND P0, PT, R14, 0x1, PT ;  /* 0x000000010e00980c */ /* 0x020fe40003f05270 */
[----:B-1----:R-:W-:Y:S01]  /*53c0*/  @!P1 ISETP.NE.AND P2, PT, R3, 0x1, PT ;  /* 0x000000010300980c */ /* 0x002fe20003f45270 */
[C---:B------:R-:W-:Y:S01]  /*53d0*/  @!P1 IMAD.HI.U32 R9, R10.reuse, R15, RZ ;  /* 0x0000000f0a099227 */ /* 0x040fe200078e00ff */
[----:B------:R1:W-:Y:S02]  /*53e0*/  @!UP1 UTMALDG.3D [UR16], [UR22], desc[UR14] ;  /* 0x00000e10160095b4 */ /* 0x0003e40008011000 */
[----:B------:R-:W-:Y:S02]  /*53f0*/  @!P1 SHF.R.U32.HI R12, RZ, R17, R12 ;  /* 0x00000011ff0c9219 */ /* 0x000fe4000001160c */
[----:B--2---:R-:W-:Y:S02]  /*5400*/  @!P1 SHF.R.U32.HI R9, RZ, R0, R9 ;  /* 0x00000000ff099219 */ /* 0x004fe40000011609 */
[----:B------:R-:W-:Y:S01]  /*5410*/  @!P1 SEL R12, R13, R12, !P2 ;  /* 0x0000000c0d0c9207 */ /* 0x000fe20005000000 */
[----:B------:R1:W-:Y:S01]  /*5420*/  @!UP2 UTMALDG.3D [UR8], [UR22], desc[UR14] ;  /* 0x00000e081600a5b4 */ /* 0x0003e20008011000 */
[----:B------:R1:W-:Y:S01]  /*5430*/  @!P4 SYNCS.ARRIVE.TRANS64.RED.A0TR RZ, [UR6+0xe0], R20 ;  /* 0x0000e014ffffc9a7 */ /* 0x0003e20008300406 */
[----:B------:R-:W-:Y:S05]  /*5440*/  @!P1 SEL R9, R10, R9, !P0 ;  /* 0x000000090a099207 */ /* 0x000fea0004000000 */
[----:B------:R-:W-:Y:S02]  /*5450*/  @!P1 IMAD.IADD R0, R9, 0x1, -R12 ;  /* 0x0000000109009824 */ /* 0x000fe400078e0a0c */
[----:B------:R-:W-:Y:S02]  /*5460*/  @!P1 IMAD.IADD R9, R12, 0x1, -R9 ;  /* 0x000000010c099824 */ /* 0x000fe400078e0a09 */
[----:B------:R-:W-:Y:S02]  /*5470*/  @!P1 IMAD R13, R0, R3, R13 ;  /* 0x00000003000d9224 */ /* 0x000fe400078e020d */
[----:B------:R-:W-:Y:S01]  /*5480*/  @!P1 IMAD R10, R9, R14, R10 ;  /* 0x0000000e090a9224 */ /* 0x000fe200078e020a */
[----:B------:R-:W-:Y:S01]  /*5490*/  SYNCS.ARRIVE.TRANS64.RED.A1T0 RZ, [UR21], RZ ;  /* 0x000000ffffff79a7 */ /* 0x000fe20008100415 */
[----:B------:R-:W2:Y:S02]  /*54a0*/  SYNCS.PHASECHK.TRANS64.TRYWAIT P5, [UR6+0x108], R11 ;  /* 0x0001080bff0075a7 */ /* 0x000ea400080a1106 */
[----:B-12---:R-:W-:Y:S05]  /*54b0*/  @!P5 BRA `(.L_x_95) ;  /* 0x000000480024d947 */ /* 0x006fea0003800000 */
.L_x_201:
[----:B------:R-:W-:Y:S01]  /*54c0*/  @!P4 IADD3 R3, P0, PT, R36, 0x780, RZ ;  /* 0x000007802403c810 */ /* 0x000fe20007f1e0ff */
[----:B------:R-:W-:Y:S01]  /*54d0*/  VOTEU.ALL UP3, P4 ;  /* 0x0000000000ff7886 */ /* 0x000fe20002060000 */
[----:B------:R-:W-:Y:S01]  /*54e0*/  UMOV UR14, 0x0 ;  /* 0x00000000000e7882 */ /* 0x000fe20000000000 */
[----:B------:R-:W-:Y:S01]  /*54f0*/  UMOV UR15, 0x10000000 ;  /* 0x10000000000f7882 */ /* 0x000fe20000000000 */
[----:B------:R-:W-:Y:S01]  /*5500*/  @!P4 R2UR UR9, R3 ;  /* 0x000000000309c2ca */ /* 0x000fe200000e0000 */
[----:B-1----:R-:W-:Y:S01]  /*5510*/  @!P4 IMAD.X R0, RZ, RZ, R37, P0 ;  /* 0x000000ffff00c224 */ /* 0x002fe200000e0625 */
[----:B------:R-:W-:Y:S01]  /*5520*/  UMOV UR34, UR58 ;  /* 0x0000003a00227c82 */ /* 0x000fe20008000000 */
[----:B------:R-:W-:Y:S01]  /*5530*/  VOTEU.ALL UP2, P4 ;  /* 0x0000000000ff7886 */ /* 0x000fe20002040000 */
[----:B------:R-:W-:Y:S01]  /*5540*/  UMOV UR28, UR36 ;  /* 0x00000024001c7c82 */ /* 0x000fe20008000000 */
[----:B------:R-:W-:Y:S01]  /*5550*/  VOTEU.ALL UP4, P4 ;  /* 0x0000000000ff7886 */ /* 0x000fe20002080000 */
[----:B------:R-:W-:Y:S01]  /*5560*/  @!P4 R2UR UR8, R0 ;  /* 0x000000000008c2ca */ /* 0x000fe200000e0000 */
[----:B------:R-:W-:Y:S01]  /*5570*/  VOTEU.ALL UP1, P4 ;  /* 0x0000000000ff7886 */ /* 0x000fe20002020000 */
[----:B------:R-:W-:Y:S01]  /*5580*/  UMOV UR20, UR36 ;  /* 0x0000002400147c82 */ /* 0x000fe20008000000 */
[----:B------:R-:W-:Y:S01]  /*5590*/  UMOV UR12, UR36 ;  /* 0x00000024000c7c82 */ /* 0x000fe20008000000 */
[----:B------:R-:W-:Y:S01]  /*55a0*/  @!UP4 UIADD3 UR33, UPT, UPT, UR6, 0xe8, URZ ;  /* 0x000000e80621c890 */ /* 0x000fe2000fffe0ff */
[----:B------:R-:W-:Y:S01]  /*55b0*/  ISETP.NE.AND P0, PT, R32, 0x2, PT ;  /* 0x000000022000780c */ /* 0x000fe20003f05270 */
[----:B------:R-:W-:Y:S01]  /*55c0*/  @!UP4 UIADD3 UR35, UPT, UPT, UR59, 0x30, URZ ;  /* 0x000000303b23c890 */ /* 0x000fe2000fffe0ff */
[----:B------:R-:W-:Y:S01]  /*55d0*/  IMAD.U32 R14, RZ, RZ, UR9 ;  /* 0x00000009ff0e7e24 */ /* 0x000fe2000f8e00ff */
[----:B------:R-:W-:Y:S01]  /*55e0*/  @!UP4 UIADD3 UR32, UPT, UPT, UR6, 0x6200, URZ ;  /* 0x000062000620c890 */ /* 0x000fe2000fffe0ff */
[----:B------:R-:W-:Y:S01]  /*55f0*/  SEL R0, RZ, 0x1, P0 ;  /* 0x00000001ff007807 */ /* 0x000fe20000000000 */
[----:B------:R-:W-:Y:S01]  /*5600*/  @!UP4 UIADD3 UR26, UPT, UPT, UR58, 0x20, URZ ;  /* 0x000000203a1ac890 */ /* 0x000fe2000fffe0ff */
[----:B------:R-:W-:Y:S01]  /*5610*/  LOP3.LUT R33, R33, 0x1, RZ, 0x3c, !PT ;  /* 0x0000000121217812 */ /* 0x000fe200078e3cff */
[----:B------:R-:W-:Y:S01]  /*5620*/  @!UP4 UIADD3 UR24, UPT, UPT, UR6, 0x6a00, URZ ;  /* 0x00006a000618c890 */ /* 0x000fe2000fffe0ff */
[----:B------:R-:W-:Y:S01]  /*5630*/  IMAD.U32 R15, RZ, RZ, UR8 ;  /* 0x00000008ff0f7e24 */ /* 0x000fe2000f8e00ff */
[----:B------:R-:W-:Y:S01]  /*5640*/  @!P4 R2UR UR22, R14 ;  /* 0x000000000e16c2ca */ /* 0x000fe200000e0000 */
[----:B------:R-:W-:Y:S01]  /*5650*/  UMOV UR25, UR33 ;  /* 0x0000002100197c82 */ /* 0x000fe20008000000 */
[----:B------:R-:W-:Y:S01]  /*5660*/  UMOV UR27, UR35 ;  /* 0x00000023001b7c82 */ /* 0x000fe20008000000 */
[----:B------:R-:W-:Y:S01]  /*5670*/  @!UP4 UIADD3 UR18, UPT, UPT, UR58, 0x40, URZ ;  /* 0x000000403a12c890 */ /* 0x000fe2000fffe0ff */
[----:B------:R-:W-:Y:S01]  /*5680*/  @!P4 R2UR UR23, R15 ;  /* 0x000000000f17c2ca */ /* 0x000fe200000e0000 */
[----:B------:R-:W-:Y:S01]  /*5690*/  @!UP4 UIADD3 UR16, UPT, UPT, UR6, 0x7200, URZ ;  /* 0x000072000610c890 */ /* 0x000fe2000fffe0ff */
[----:B------:R-:W-:Y:S01]  /*56a0*/  LOP3.LUT R31, R31, R0, RZ, 0x3c, !PT ;  /* 0x000000001f1f7212 */ /* 0x000fe200078e3cff */
[----:B------:R-:W-:Y:S01]  /*56b0*/  UMOV UR17, UR33 ;  /* 0x0000002100117c82 */ /* 0x000fe20008000000 */
[----:B------:R-:W-:Y:S01]  /*56c0*/  UMOV UR19, UR35 ;  /* 0x0000002300137c82 */ /* 0x000fe20008000000 */
[----:B------:R-:W-:Y:S01]  /*56d0*/  @!UP4 UIADD3 UR10, UPT, UPT, UR58, 0x60, URZ ;  /* 0x000000603a0ac890 */ /* 0x000fe2000fffe0ff */
[----:B------:R-:W-:Y:S01]  /*56e0*/  IMAD.IADD R20, R10, 0x1, R51 ;  /* 0x000000010a147824 */ /* 0x000fe200078e0233 */
[----:B------:R-:W-:Y:S01]  /*56f0*/  @!UP4 UIADD3 UR8, UPT, UPT, UR6, 0x7a00, URZ ;  /* 0x00007a000608c890 */ /* 0x000fe2000fffe0ff */
[----:B------:R-:W-:Y:S01]  /*5700*/  IMAD.IADD R21, R13, 0x1, R58 ;  /* 0x000000010d157824 */ /* 0x000fe200078e023a */
[----:B------:R-:W-:Y:S01]  /*5710*/  UMOV UR9, UR33 ;  /* 0x0000002100097c82 */ /* 0x000fe20008000000 */
[----:B------:R-:W-:Y:S01]  /*5720*/  UMOV UR11, UR35 ;  /* 0x00000023000b7c82 */ /* 0x000fe20008000000 */
[----:B------:R-:W-:Y:S02]  /*5730*/  SEL R32, R32, RZ, P0 ;  /* 0x000000ff20207207 */ /* 0x000fe40000000000 */
[----:B------:R1:W-:Y:S01]  /*5740*/  @!UP3 UTMALDG.3D [UR32], [UR22], desc[UR14] ;  /* 0x00000e201600b5b4 */ /* 0x0003e20008011000 */
[----:B------:R4:W-:Y:S01]  /*5750*/  @!UP2 UTMALDG.3D [UR24], [UR22], desc[UR14] ;  /* 0x00000e181600a5b4 */ /* 0x0009e20008011000 */
[----:B------:R-:W-:Y:S01]  /*5760*/  VOTEU.ALL UP2, P4 ;  /* 0x0000000000ff7886 */ /* 0x000fe20002040000 */
[----:B------:R4:W-:Y:S01]  /*5770*/  @!UP1 UTMALDG.3D [UR16], [UR22], desc[UR14] ;  /* 0x00000e10160095b4 */ /* 0x0009e20008011000 */
[----:B------:R-:W-:Y:S03]  /*5780*/  UPLOP3.LUT UP1, UPT, UPT, UPT, UPT, 0x80, 0x8 ;  /* 0x000000000008789c */ /* 0x000fe60003f2f070 */
[----:B------:R4:W-:Y:S01]  /*5790*/  @!UP2 UTMALDG.3D [UR8], [UR22], desc[UR14] ;  /* 0x00000e081600a5b4 */ /* 0x0009e20008011000 */
[----:B------:R4:W-:Y:S01]  /*57a0*/  @!P4 SYNCS.ARRIVE.TRANS64.RED.A0TR RZ, [UR6+0xe8], R29 ;  /* 0x0000e81dffffc9a7 */ /* 0x0009e20008300406 */
[----:B-1----:R-:W-:Y:S01]  /*57b0*/  @P3 R2UR UR36, R30 ;  /* 0x000000001e2432ca */ /* 0x002fe200000e0000 */
[----:B------:R-:W-:Y:S01]  /*57c0*/  SYNCS.ARRIVE.TRANS64.RED.A1T0 RZ, [UR7], RZ ;  /* 0x000000ffffff79a7 */ /* 0x000fe20008100407 */
[----:B------:R-:W-:Y:S02]  /*57d0*/  @!UPT UIADD3 URZ, UPT, UPT, URZ, URZ, URZ ;  /* 0x000000fffffff290 */ /* 0x000fe4000fffe0ff */
[----:B------:R-:W-:Y:S11]  /*57e0*/  @P3 BRA `(.L_x_96) ;  /* 0xffffffec00503947 */ /* 0x000ff6000383ffff */
[----:B------:R-:W-:-:S04]  /*57f0*/  SHF.L.U32 R3, R33, 0x1f, RZ ;  /* 0x0000001f21037819 */ /* 0x000fc800000006ff */
[----:B------:R-:W1:Y:S02]  /*5800*/  SYNCS.PHASECHK.TRANS64.TRYWAIT P0, [UR6+0xf0], R3 ;  /* 0x0000f003ff0075a7 */ /* 0x000e640008001106 */
[----:B-1----:R-:W-:Y:S05]  /*5810*/  @!P0 BRA `(.L_x_97) ;  /* 0x0000004400648947 */ /* 0x002fea0003800000 */
.L_x_203:
[----:B------:R-:W2:Y:S02]  /*5820*/  SYNCS.PHASECHK.TRANS64.TRYWAIT P0, [UR6+0xf8], R3 ;  /* 0x0000f803ff0075a7 */ /* 0x000ea40008001106 */
[----:B--2---:R-:W-:Y:S05]  /*5830*/  @!P0 BRA `(.L_x_98) ;  /* 0x0000004400748947 */ /* 0x004fea0003800000 */
.L_x_205:
[----:B------:R-:W2:Y:S02]  /*5840*/  SYNCS.PHASECHK.TRANS64.TRYWAIT P0, [UR6+0x100], R3 ;  /* 0x00010003ff0075a7 */ /* 0x000ea40008001106 */
[----:B--2---:R-:W-:Y:S05]  /*5850*/  @!P0 BRA `(.L_x_99) ;  /* 0x0000004400848947 */ /* 0x004fea0003800000 */
.L_x_207:
[----:B-1----:R-:W-:-:S07]  /*5860*/  MOV R0, UR6 ;  /* 0x0000000600007c02 */ /* 0x002fce0008000f00 */
.L_x_100:
[----:B-1----:R-:W-:-:S04]  /*5870*/  SHF.L.U32 R3, R33, 0x1f, RZ ;  /* 0x0000001f21037819 */ /* 0x002fc800000006ff */
[----:B------:R1:W2:Y:S03]  /*5880*/  SYNCS.PHASECHK.TRANS64.TRYWAIT P0, [R0+URZ+0x108], R3 ;  /* 0x00010803000075a7 */ /* 0x0002a600080011ff */
[----:B--2---:R-:W-:Y:S05]  /*5890*/  @!P0 NANOSLEEP.SYNCS 0x989680 ;  /* 0x009896800000895d */ /* 0x004fea0003900000 */
[----:B------:R-:W2:Y:S02]  /*58a0*/  @!P0 SYNCS.PHASECHK.TRANS64 P0, [R0+URZ+0x108], R3 ;  /* 0x00010803000085a7 */ /* 0x000ea400080010ff */
[----:B--2-4-:R-:W-:Y:S05]  /*58b0*/  @P0 EXIT ;  /* 0x000000000000094d */ /* 0x014fea0003800000 */
[----:B------:R-:W-:Y:S05]  /*58c0*/  BRA `(.L_x_100) ;  /* 0xfffffffc00e87947 */ /* 0x000fea000383ffff */
.L_x_85:
[----:B------:R-:W-:-:S06]  /*58d0*/  UISETP.GE.AND UP1, UPT, UR10, 0x4, UPT ;  /* 0x000000040a00788c */ /* 0x000fcc000bf26270 */
[----:B------:R-:W-:-:S13]  /*58e0*/  PLOP3.LUT P0, PT, PT, PT, UP1, 0x80, 0x8 ;  /* 0x000000000008781c */ /* 0x000fda0003f0f018 */
[----:B------:R-:W-:Y:S05]  /*58f0*/  @!P0 EXIT ;  /* 0x000000000000894d */ /* 0x000fea0003800000 */
[----:B------:R-:W-:Y:S01]  /*5900*/  BAR.SYNC.DEFER_BLOCKING 0x6, 0xa0 ;  /* 0x0182800000007b1d */ /* 0x000fe20000010000 */
[C---:B------:R-:W-:Y:S01]  /*5910*/  IMAD.SHL.U32 R4, R72.reuse, 0x10, RZ ;  /* 0x0000001048047824 */ /* 0x040fe200078e00ff */
[C---:B------:R-:W-:Y:S01]  /*5920*/  R2P PR, R72.reuse, 0x18 ;  /* 0x0000001848007804 */ /* 0x040fe20000000000 */
[C---:B------:R-:W-:Y:S01]  /*5930*/  IMAD.U32 R31, R72.reuse, 0x10000, RZ ;  /* 0x00010000481f7824 */ /* 0x040fe200078e00ff */
[----:B------:R-:W-:Y:S01]  /*5940*/  LOP3.LUT R72, R72, 0x60, RZ, 0xc0, !PT ;  /* 0x0000006048487812 */ /* 0x000fe200078ec0ff */
[----:B------:R-:W-:Y:S01]  /*5950*/  IMAD.MOV.U32 R70, RZ, RZ, 0xa0 ;  /* 0x000000a0ff467424 */ /* 0x000fe200078e00ff */
[----:B------:R-:W-:Y:S02]  /*5960*/  UMOV UR48, 0x400 ;  /* 0x0000040000307882 */ /* 0x000fe40000000000 */
[----:B------:R-:W1:Y:S01]  /*5970*/  LDC R61, c[0x0][0x370] ;  /* 0x0000dc00ff3d7b82 */ /* 0x000e620000000800 */
[----:B------:R-:W-:Y:S01]  /*5980*/  ULEA UR48, UR37, UR48, 0x18 ;  /* 0x0000003025307291 */ /* 0x000fe2000f8ec0ff */
[----:B------:R-:W-:Y:S01]  /*5990*/  LOP3.LUT R71, R3, 0x600, R4, 0xf8, !PT ;  /* 0x0000060003477812 */ /* 0x000fe200078ef804 */
[----:B------:R-:W-:Y:S01]  /*59a0*/  IMAD.MOV.U32 R68, RZ, RZ, 0x1 ;  /* 0x00000001ff447424 */ /* 0x000fe200078e00ff */
[----:B------:R-:W-:Y:S01]  /*59b0*/  LOP3.LUT R31, R31, 0x600000, RZ, 0xc0, !PT ;  /* 0x006000001f1f7812 */ /* 0x000fe200078ec0ff */
[----:B------:R-:W-:Y:S01]  /*59c0*/  UIADD3 UR4, UPT, UPT, UR48, 0x200, URZ ;  /* 0x0000020030047890 */ /* 0x000fe2000fffe0ff */
[----:B------:R-:W-:Y:S01]  /*59d0*/  IMAD.MOV.U32 R30, RZ, RZ, RZ ;  /* 0x000000ffff1e7224 */ /* 0x000fe200078e00ff */
[----:B------:R-:W-:Y:S01]  /*59e0*/  CS2R R66, SRZ ;  /* 0x0000000000427805 */ /* 0x000fe2000001ff00 */
[----:B------:R-:W2:Y:S01]  /*59f0*/  LDC R28, c[0x0][0xd0c] ;  /* 0x00034300ff1c7b82 */ /* 0x000ea20000000800 */
[----:B------:R-:W-:Y:S01]  /*5a00*/  IMAD.MOV.U32 R76, RZ, RZ, RZ ;  /* 0x000000ffff4c7224 */ /* 0x000fe200078e00ff */
[----:B------:R-:W-:Y:S01]  /*5a10*/  SEL R70, R70, 0x60, !P3 ;  /* 0x0000006046467807 */ /* 0x000fe20005800000 */
[----:B------:R-:W-:Y:S01]  /*5a20*/  IMAD.U32 R64, RZ, RZ, UR4 ;  /* 0x00000004ff407e24 */ /* 0x000fe2000f8e00ff */
[----:B------:R-:W3:Y:S04]  /*5a30*/  LDCU.64 UR52, c[0x0][0x348] ;  /* 0x00006900ff3477ac */ /* 0x000ee80008000a00 */
[----:B------:R-:W4:Y:S01]  /*5a40*/  LDC R60, c[0x0][0xd20] ;  /* 0x00034800ff3c7b82 */ /* 0x000f220000000800 */
[----:B------:R-:W3:Y:S01]  /*5a50*/  LDS R0, [UR48+0x1b0] ;  /* 0x0001b030ff007984 */ /* 0x000ee20008000800 */
[----:B------:R-:W-:Y:S01]  /*5a60*/  LEA R71, R71, R64, 0x2 ;  /* 0x0000004047477211 */ /* 0x000fe200078e10ff */
[----:B------:R-:W1:Y:S03]  /*5a70*/  LDCU.64 UR44, c[0x0][0xa88] ;  /* 0x00015100ff2c77ac */ /* 0x000e660008000a00 */
[C---:B------:R-:W-:Y:S01]  /*5a80*/  IADD3 R69, PT, PT, R71.reuse, 0x140, RZ ;  /* 0x0000014047457810 */ /* 0x040fe20007ffe0ff */
[----:B------:R-:W1:Y:S01]  /*5a90*/  LDCU.64 UR46, c[0x0][0xa90] ;  /* 0x00015200ff2e77ac */ /* 0x000e620008000a00 */
[----:B------:R-:W1:Y:S01]  /*5aa0*/  LDC R26, c[0x0][0xd30] ;  /* 0x00034c00ff1a7b82 */ /* 0x000e620000000800 */
[----:B------:R-:W-:Y:S01]  /*5ab0*/  @P4 IADD3 R69, PT, PT, R71, 0xc0, RZ ;  /* 0x000000c047454810 */ /* 0x000fe20007ffe0ff */
[----:B------:R-:W-:Y:S01]  /*5ac0*/  UMOV UR49, URZ ;  /* 0x000000ff00317c82 */ /* 0x000fe20008000000 */
[----:B------:R-:W-:-:S05]  /*5ad0*/  UMOV UR51, URZ ;  /* 0x000000ff00337c82 */ /* 0x000fca0008000000 */
[----:B------:R-:W1:Y:S08]  /*5ae0*/  LDC.64 R56, c[0x0][0xd10] ;  /* 0x00034400ff387b82 */ /* 0x000e700000000a00 */
[----:B------:R-:W1:Y:S08]  /*5af0*/  LDC.64 R24, c[0x0][0xd18] ;  /* 0x00034600ff187b82 */ /* 0x000e700000000a00 */
[----:B------:R-:W1:Y:S08]  /*5b00*/  LDC.64 R22, c[0x0][0xd28] ;  /* 0x00034a00ff167b82 */ /* 0x000e700000000a00 */
[----:B------:R-:W1:Y:S01]  /*5b10*/  LDC.64 R54, c[0x0][0xab0] ;  /* 0x0002ac00ff367b82 */ /* 0x000e620000000a00 */
[----:B---3--:R-:W-:-:S07]  /*5b20*/  IADD3 R31, PT, PT, R0, R31, RZ ;  /* 0x0000001f001f7210 */ /* 0x008fce0007ffe0ff */
[----:B------:R-:W3:Y:S08]  /*5b30*/  LDC.64 R52, c[0x0][0xaa8] ;  /* 0x0002aa00ff347b82 */ /* 0x000ef00000000a00 */
[----:B--2-4-:R-:W1:Y:S02]  /*5b40*/  LDC R62, c[0x0][0x374] ;  /* 0x0000dd00ff3e7b82 */ /* 0x014e640000000800 */
.L_x_144:
[----:B------:R-:W-:Y:S02]  /*5b50*/  LEA R0, R76, UR48, 0x3 ;  /* 0x000000304c007c11 */ /* 0x000fe4000f8e18ff */
[----:B------:R-:W-:Y:S02]  /*5b60*/  SHF.L.U32 R3, R66, 0x1f, RZ ;  /* 0x0000001f42037819 */ /* 0x000fe400000006ff */
[----:B------:R-:W-:Y:S02]  /*5b70*/  LEA R16, R76, UR48, 0x4 ;  /* 0x000000304c107c11 */ /* 0x000fe4000f8e20ff */
[----:B------:R-:W2:Y:S02]  /*5b80*/  SYNCS.PHASECHK.TRANS64.TRYWAIT P0, [R0+URZ+0x120], R3 ;  /* 0x00012003000075a7 */ /* 0x000ea400080011ff */
[----:B--23--:R-:W-:Y:S05]  /*5b90*/  @!P0 BRA `(.L_x_101) ;  /* 0x0000004000cc8947 */ /* 0x00cfea0003800000 */
.L_x_208:
[----:B------:R-:W4:Y:S01]  /*5ba0*/  LDC.64 R14, c[0x0][0xd10] ;  /* 0x00034400ff0e7b82 */ /* 0x000f220000000a00 */
[----:B------:R-:W3:Y:S01]  /*5bb0*/  LDS.128 R16, [R16+0x190] ;  /* 0x0001900010107984 */ /* 0x000ee20000000c00 */
[----:B-1----:R-:W-:Y:S01]  /*5bc0*/  ISETP.NE.AND P1, PT, R26, 0x1, PT ;  /* 0x000000011a00780c */ /* 0x002fe20003f25270 */
[----:B--2---:R-:W-:Y:S01]  /*5bd0*/  VIADD R0, R0, 0x130 ;  /* 0x0000013000007836 */ /* 0x004fe20000000000 */
[----:B------:R-:W-:Y:S04]  /*5be0*/  ISETP.GE.AND P0, PT, R2, 0x1, PT ;  /* 0x000000010200780c */ /* 0x000fe80003f06270 */
[----:B------:R-:W1:Y:S01]  /*5bf0*/  LDC.64 R12, c[0x0][0xd18] ;  /* 0x00034600ff0c7b82 */ /* 0x000e620000000a00 */
[----:B------:R-:W-:Y:S01]  /*5c00*/  PRMT R0, RZ, 0x654, R0 ;  /* 0x00000654ff007816 */ /* 0x000fe20000000000 */
[----:B------:R-:W-:Y:S01]  /*5c10*/  @!PT LDS RZ, [RZ] ;  /* 0x00000000fffff984 */ /* 0x000fe20000000800 */
[----:B------:R-:W-:Y:S01]  /*5c20*/  @!PT LDS RZ, [RZ] ;  /* 0x00000000fffff984 */ /* 0x000fe20000000800 */
[----:B------:R-:W-:Y:S01]  /*5c30*/  @!PT LDS RZ, [RZ] ;  /* 0x00000000fffff984 */ /* 0x000fe20000000800 */
[----:B------:R-:W-:Y:S01]  /*5c40*/  @!PT LDS RZ, [RZ] ;  /* 0x00000000fffff984 */ /* 0x000fe20000000800 */
[----:B------:R2:W-:Y:S06]  /*5c50*/  MEMBAR.ALL.CTA ;  /* 0x0000000000007992 */ /* 0x0005ec0000008000 */
[----:B--2---:R-:W2:Y:S01]  /*5c60*/  FENCE.VIEW.ASYNC.S ;  /* 0x00000000000073c6 */ /* 0x004ea20000000000 */
[----:B------:R-:W1:Y:S08]  /*5c70*/  @!P1 LDC R11, c[0x0][0xd20] ;  /* 0x00034800ff0b9b82 */ /* 0x000e700000000800 */
[----:B------:R-:W1:Y:S01]  /*5c80*/  @!P1 LDC R10, c[0x0][0xd0c] ;  /* 0x00034300ff0a9b82 */ /* 0x000e620000000800 */
[----:B--2---:R2:W-:Y:S01]  /*5c90*/  SYNCS.ARRIVE.TRANS64.RED.A1T0 RZ, [R0+URZ], RZ ;  /* 0x000000ff00ff79a7 */ /* 0x0045e200081004ff */
[----:B---3--:R-:W-:Y:S04]  /*5ca0*/  LOP3.LUT P4, RZ, R18, 0x1, RZ, 0xc0, !PT ;  /* 0x0000000112ff7812 */ /* 0x008fe8000788c0ff */
[----:B------:R-:W-:Y:S09]  /*5cb0*/  P2R R73, PR, RZ, 0x10 ;  /* 0x00000010ff497803 */ /* 0x000ff20000000000 */
[----:B------:R-:W-:Y:S02]  /*5cc0*/  @P4 MOV R29, R16 ;  /* 0x00000010001d4202 */ /* 0x000fe40000000f00 */
[----:B------:R-:W-:Y:S01]  /*5cd0*/  @P4 LOP3.LUT R27, R17, 0xffff, RZ, 0xc0, !PT ;  /* 0x0000ffff111b4812 */ /* 0x000fe200078ec0ff */
[----:B--2-4-:R-:W-:Y:S06]  /*5ce0*/  @!P0 BRA `(.L_x_102) ;  /* 0x0000000000a48947 */ /* 0x014fec0003800000 */
[----:B------:R-:W-:Y:S01]  /*5cf0*/  IMAD.HI.U32 R33, R62, R25, RZ ;  /* 0x000000193e217227 */ /* 0x000fe200078e00ff */
[----:B------:R-:W-:Y:S02]  /*5d00*/  ISETP.NE.AND P0, PT, R24, 0x1, PT ;  /* 0x000000011800780c */ /* 0x000fe40003f05270 */
[----:B------:R-:W-:Y:S01]  /*5d10*/  ISETP.NE.AND P2, PT, R2, 0x1, PT ;  /* 0x000000010200780c */ /* 0x000fe20003f45270 */
[----:B------:R-:W-:Y:S01]  /*5d20*/  IMAD.HI.U32 R34, R61, R56, RZ ;  /* 0x000000383d227227 */ /* 0x000fe200078e00ff */
[----:B------:R-:W-:Y:S02]  /*5d30*/  SHF.R.U32.HI R33, RZ, R60, R33 ;  /* 0x0000003cff217219 */ /* 0x000fe40000011621 */
[----:B------:R-:W-:Y:S01]  /*5d40*/  ISETP.NE.AND P3, PT, R28, 0x1, PT ;  /* 0x000000011c00780c */ /* 0x000fe20003f65270 */
[----:B------:R-:W-:Y:S01]  /*5d50*/  IMAD.HI.U32 R38, R29, R56, RZ ;  /* 0x000000381d267227 */ /* 0x000fe200078e00ff */
[----:B------:R-:W-:Y:S02]  /*5d60*/  SHF.R.U32.HI R34, RZ, R57, R34 ;  /* 0x00000039ff227219 */ /* 0x000fe40000011622 */
[----:B------:R-:W-:Y:S01]  /*5d70*/  SEL R3, R62, R33, !P0 ;  /* 0x000000213e037207 */ /* 0x000fe20004000000 */
[----:B------:R-:W-:Y:S01]  /*5d80*/  IMAD.HI.U32 R33, R27, R25, RZ ;  /* 0x000000191b217227 */ /* 0x000fe200078e00ff */
[----:B------:R-:W-:Y:S02]  /*5d90*/  SEL R7, R61, R34, !P3 ;  /* 0x000000223d077207 */ /* 0x000fe40005800000 */
[----:B------:R-:W-:Y:S01]  /*5da0*/  SHF.R.U32.HI R38, RZ, R57, R38 ;  /* 0x00000039ff267219 */ /* 0x000fe20000011626 */
[-C--:B------:R-:W-:Y:S04]  /*5db0*/  IMAD.HI.U32 R34, R3, R22.reuse, RZ ;  /* 0x0000001603227227 */ /* 0x080fe800078e00ff */
[----:B------:R-:W-:Y:S01]  /*5dc0*/  IMAD.HI.U32 R36, R7, R22, RZ ;  /* 0x0000001607247227 */ /* 0x000fe200078e00ff */
[-C--:B------:R-:W-:Y:S02]  /*5dd0*/  @P2 SHF.R.U32.HI R3, RZ, R23.reuse, R34 ;  /* 0x00000017ff032219 */ /* 0x080fe40000011622 */
[----:B------:R-:W-:Y:S02]  /*5de0*/  SHF.R.U32.HI R34, RZ, R60, R33 ;  /* 0x0000003cff227219 */ /* 0x000fe40000011621 */
[----:B------:R-:W-:Y:S01]  /*5df0*/  @P2 SHF.R.U32.HI R7, RZ, R23, R36 ;  /* 0x00000017ff072219 */ /* 0x000fe20000011624 */
[C---:B------:R-:W-:Y:S01]  /*5e00*/  IMAD R4, R2.reuse, R3, RZ ;  /* 0x0000000302047224 */ /* 0x040fe200078e02ff */
[----:B------:R-:W-:Y:S02]  /*5e10*/  SEL R5, R27, R34, !P0 ;  /* 0x000000221b057207 */ /* 0x000fe40004000000 */
[----:B------:R-:W-:Y:S01]  /*5e20*/  SEL R3, R29, R38, !P3 ;  /* 0x000000261d037207 */ /* 0x000fe20005800000 */
[----:B------:R-:W-:Y:S01]  /*5e30*/  IMAD R6, R2, R7, RZ ;  /* 0x0000000702067224 */ /* 0x000fe200078e02ff */
[C---:B------:R-:W-:Y:S01]  /*5e40*/  ISETP.GE.AND P0, PT, R5.reuse, R4, PT ;  /* 0x000000040500720c */ /* 0x040fe20003f06270 */
[----:B------:R-:W-:Y:S03]  /*5e50*/  IMAD.HI.U32 R8, R5, R22, RZ ;  /* 0x0000001605087227 */ /* 0x000fe600078e00ff */
[----:B------:R-:W-:Y:S01]  /*5e60*/  ISETP.GE.OR P0, PT, R3, R6, P0 ;  /* 0x000000060300720c */ /* 0x000fe20000706670 */
[----:B------:R-:W-:Y:S01]  /*5e70*/  IMAD.MOV R6, RZ, RZ, -R3 ;  /* 0x000000ffff067224 */ /* 0x000fe200078e0a03 */
[-C--:B------:R-:W-:Y:S03]  /*5e80*/  SHF.R.U32.HI R8, RZ, R23.reuse, R8 ;  /* 0x00000017ff087219 */ /* 0x080fe60000011608 */
[----:B------:R-:W-:Y:S01]  /*5e90*/  IMAD R29, R28, R6, R29 ;  /* 0x000000061c1d7224 */ /* 0x000fe200078e021d */
[----:B------:R-:W-:Y:S05]  /*5ea0*/  SEL R9, R5, R8, !P2 ;  /* 0x0000000805097207 */ /* 0x000fea0005000000 */
[----:B------:R-:W-:Y:S02]  /*5eb0*/  IMAD.MOV R8, RZ, RZ, -R9 ;  /* 0x000000ffff087224 */ /* 0x000fe400078e0a09 */
[C---:B------:R-:W-:Y:S04]  /*5ec0*/  @!P0 IMAD.HI.U32 R4, R3.reuse, R22, RZ ;  /* 0x0000001603048227 */ /* 0x040fe800078e00ff */
[----:B------:R-:W-:Y:S01]  /*5ed0*/  IMAD R8, R2, R8, R5 ;  /* 0x0000000802087224 */ /* 0x000fe200078e0205 */
[----:B------:R-:W-:Y:S04]  /*5ee0*/  @!P0 SHF.R.U32.HI R4, RZ, R23, R4 ;  /* 0x00000017ff048219 */ /* 0x000fe80000011604 */
[----:B------:R-:W-:Y:S02]  /*5ef0*/  @!P0 SEL R0, R3, R4, !P2 ;  /* 0x0000000403008207 */ /* 0x000fe40005000000 */
[----:B------:R-:W-:Y:S02]  /*5f00*/  IADD3 R4, PT, PT, -R5, RZ, RZ ;  /* 0x000000ff05047210 */ /* 0x000fe40007ffe1ff */
[----:B------:R-:W-:Y:S01]  /*5f10*/  @!P0 IADD3 R9, PT, PT, R9, -R0, RZ ;  /* 0x8000000009098210 */ /* 0x000fe20007ffe0ff */
[----:B------:R-:W-:Y:S02]  /*5f20*/  @!P0 IMAD R0, R7, R8, R0 ;  /* 0x0000000807008224 */ /* 0x000fe400078e0200 */
[----:B------:R-:W-:Y:S02]  /*5f30*/  IMAD R27, R24, R4, R27 ;  /* 0x00000004181b7224 */ /* 0x000fe400078e021b */
[----:B------:R-:W-:Y:S02]  /*5f40*/  @!P0 IMAD R5, R9, R2, R3 ;  /* 0x0000000209058224 */ /* 0x000fe400078e0203 */
[----:B------:R-:W-:Y:S04]  /*5f50*/  @!P0 IMAD.MOV.U32 R3, RZ, RZ, R0 ;  /* 0x000000ffff038224 */ /* 0x000fe800078e0000 */
[----:B------:R-:W-:Y:S02]  /*5f60*/  IMAD R29, R3, R28, R29 ;  /* 0x0000001c031d7224 */ /* 0x000fe400078e021d */
[----:B------:R-:W-:Y:S07]  /*5f70*/  IMAD R27, R5, R24, R27 ;  /* 0x00000018051b7224 */ /* 0x000fee00078e021b */
.L_x_102:
[----:B-1----:R-:W-:Y:S01]  /*5f80*/  @!P1 ISETP.NE.AND P0, PT, R12, 0x1, PT ;  /* 0x000000010c00980c */ /* 0x002fe20003f05270 */
[----:B------:R-:W-:Y:S01]  /*5f90*/  @!P1 IMAD.HI.U32 R4, R27, R13, RZ ;  /* 0x0000000d1b049227 */ /* 0x000fe200078e00ff */
[----:B------:R-:W-:Y:S01]  /*5fa0*/  R2UR UR41, R21 ;  /* 0x00000000152972ca */ /* 0x000fe200000e0000 */
[----:B------:R-:W-:Y:S01]  /*5fb0*/  BSSY.RECONVERGENT B6, `(.L_x_103) ;  /* 0x0000031000067945 */ /* 0x000fe20003800200 */
[----:B------:R-:W-:Y:S01]  /*5fc0*/  R2UR UR42, R20 ;  /* 0x00000000142a72ca */ /* 0x000fe200000e0000 */
[----:B------:R-:W-:Y:S01]  /*5fd0*/  @!P1 IMAD.HI.U32 R0, R29, R14, RZ ;  /* 0x0000000e1d009227 */ /* 0x000fe200078e00ff */
[----:B------:R-:W-:Y:S02]  /*5fe0*/  @!P1 SHF.R.U32.HI R4, RZ, R11, R4 ;  /* 0x0000000bff049219 */ /* 0x000fe40000011604 */
[----:B------:R-:W-:Y:S01]  /*5ff0*/  @!P1 ISETP.NE.AND P2, PT, R10, 0x1, PT ;  /* 0x000000010a00980c */ /* 0x000fe20003f45270 */
[----:B------:R-:W-:Y:S01]  /*6000*/  VIADD R76, R76, 0x1 ;  /* 0x000000014c4c7836 */ /* 0x000fe20000000000 */
[----:B------:R-:W-:Y:S02]  /*6010*/  @!P1 SEL R3, R27, R4, !P0 ;  /* 0x000000041b039207 */ /* 0x000fe40004000000 */
[----:B------:R-:W-:Y:S02]  /*6020*/  @!P1 SHF.R.U32.HI R0, RZ, R15, R0 ;  /* 0x0000000fff009219 */ /* 0x000fe40000011600 */
[----:B------:R-:W-:Y:S01]  /*6030*/  LOP3.LUT P0, RZ, R64, 0x1f0, RZ, 0xc0, !PT ;  /* 0x000001f040ff7812 */ /* 0x000fe2000780c0ff */
[----:B------:R-:W-:Y:S01]  /*6040*/  USHF.L.U32 UR41, UR41, 0x7, URZ ;  /* 0x0000000729297899 */ /* 0x000fe200080006ff */
[----:B------:R-:W-:Y:S01]  /*6050*/  @!P1 SEL R4, R29, R0, !P2 ;  /* 0x000000001d049207 */ /* 0x000fe20005000000 */
[----:B------:R-:W-:Y:S01]  /*6060*/  USHF.L.U32 UR42, UR42, 0x6, URZ ;  /* 0x000000062a2a7899 */ /* 0x000fe200080006ff */
[----:B------:R-:W-:Y:S03]  /*6070*/  @P4 SHF.R.U32.HI R65, RZ, 0x10, R17 ;  /* 0x00000010ff414819 */ /* 0x000fe60000011611 */
[----:B------:R-:W-:Y:S02]  /*6080*/  @!P1 IMAD.IADD R0, R3, 0x1, -R4 ;  /* 0x0000000103009824 */ /* 0x000fe400078e0a04 */
[----:B------:R-:W-:Y:S02]  /*6090*/  @!P1 IMAD.IADD R3, R4, 0x1, -R3 ;  /* 0x0000000104039824 */ /* 0x000fe400078e0a03 */
[----:B------:R-:W-:Y:S02]  /*60a0*/  @!P1 IMAD R29, R0, R10, R29 ;  /* 0x0000000a001d9224 */ /* 0x000fe400078e021d */
[----:B------:R-:W-:Y:S01]  /*60b0*/  @!P1 IMAD R27, R3, R12, R27 ;  /* 0x0000000c031b9224 */ /* 0x000fe200078e021b */
[----:B------:R-:W-:Y:S06]  /*60c0*/  @!P0 BRA `(.L_x_104) ;  /* 0x00000000007c8947 */ /* 0x000fec0003800000 */
[----:B------:R-:W1:Y:S01]  /*60d0*/  LDCU.64 UR8, c[0x4][0x80] ;  /* 0x01001000ff0877ac */ /* 0x000e620008000a00 */
[----:B------:R-:W-:Y:S01]  /*60e0*/  MOV R16, 0x0 ;  /* 0x0000000000107802 */ /* 0x000fe20000000f00 */
[----:B------:R-:W-:Y:S02]  /*60f0*/  HFMA2 R12, -RZ, RZ, 0, 5.9604644775390625e-08 ;  /* 0x00000001ff0c7431 */ /* 0x000fe400000001ff */
[----:B------:R-:W-:Y:S01]  /*6100*/  IMAD.MOV.U32 R8, RZ, RZ, 0x70 ;  /* 0x00000070ff087424 */ /* 0x000fe200078e00ff */
[----:B------:R2:W3:Y:S01]  /*6110*/  LDC.64 R14, c[0x4][R16] ;  /* 0x01000000100e7b82 */ /* 0x0004e20000000a00 */
[----:B------:R-:W4:Y:S01]  /*6120*/  LDCU.64 UR6, c[0x4][0x88] ;  /* 0x01001100ff0677ac */ /* 0x000f220008000a00 */
[----:B------:R-:W-:Y:S01]  /*6130*/  IMAD.MOV.U32 R13, RZ, RZ, RZ ;  /* 0x000000ffff0d7224 */ /* 0x000fe200078e00ff */
[----:B------:R-:W2:Y:S01]  /*6140*/  LDCU.64 UR4, c[0x4][0x8] ;  /* 0x01000100ff0477ac */ /* 0x000ea20008000a00 */
[----:B-1----:R-:W-:Y:S01]  /*6150*/  MOV R5, UR9 ;  /* 0x0000000900057c02 */ /* 0x002fe20008000f00 */
[----:B------:R-:W-:Y:S01]  /*6160*/  IMAD.U32 R4, RZ, RZ, UR8 ;  /* 0x00000008ff047e24 */ /* 0x000fe2000f8e00ff */
[----:B----4-:R-:W-:Y:S01]  /*6170*/  MOV R7, UR7 ;  /* 0x0000000700077c02 */ /* 0x010fe20008000f00 */
[----:B------:R-:W-:Y:S01]  /*6180*/  IMAD.U32 R6, RZ, RZ, UR6 ;  /* 0x00000006ff067e24 */ /* 0x000fe2000f8e00ff */
[----:B--2---:R-:W-:Y:S01]  /*6190*/  MOV R11, UR5 ;  /* 0x00000005000b7c02 */ /* 0x004fe20008000f00 */
[----:B------:R-:W-:Y:S02]  /*61a0*/  IMAD.U32 R10, RZ, RZ, UR4 ;  /* 0x00000004ff0a7e24 */ /* 0x000fe4000f8e00ff */
[----:B------:R-:W-:Y:S07]  /*61b0*/  LEPC R20, `(.L_x_105) ;  /* 0x000000001014794e */ /* 0x000fee0000000000 */
[----:B---3-5:R-:W-:Y:S05]  /*61c0*/  CALL.ABS.NOINC R14 ;  /* 0x000000000e007343 */ /* 0x028fea0003c00000 */
.L_x_105:
[----:B------:R-:W1:Y:S01]  /*61d0*/  LDCU.64 UR8, c[0x4][0x80] ;  /* 0x01001000ff0877ac */ /* 0x000e620008000a00 */
[----:B------:R-:W2:Y:S01]  /*61e0*/  LDC.64 R16, c[0x4][R16] ;  /* 0x0100000010107b82 */ /* 0x000ea20000000a00 */
[----:B------:R-:W-:Y:S02]  /*61f0*/  HFMA2 R12, -RZ, RZ, 0, 5.9604644775390625e-08 ;  /* 0x00000001ff0c7431 */ /* 0x000fe400000001ff */
[----:B------:R-:W-:Y:S02]  /*6200*/  IMAD.MOV.U32 R8, RZ, RZ, 0x70 ;  /* 0x00000070ff087424 */ /* 0x000fe400078e00ff */
[----:B------:R-:W-:Y:S01]  /*6210*/  IMAD.MOV.U32 R13, RZ, RZ, RZ ;  /* 0x000000ffff0d7224 */ /* 0x000fe200078e00ff */
[----:B------:R-:W3:Y:S01]  /*6220*/  LDCU.64 UR6, c[0x4][0x88] ;  /* 0x01001100ff0677ac */ /* 0x000ee20008000a00 */
[----:B------:R-:W4:Y:S01]  /*6230*/  LDCU.64 UR4, c[0x4][0x8] ;  /* 0x01000100ff0477ac */ /* 0x000f220008000a00 */
[----:B-1----:R-:W-:Y:S02]  /*6240*/  MOV R4, UR8 ;  /* 0x0000000800047c02 */ /* 0x002fe40008000f00 */
[----:B------:R-:W-:Y:S02]  /*6250*/  MOV R5, UR9 ;  /* 0x0000000900057c02 */ /* 0x000fe40008000f00 */
[----:B---3--:R-:W-:Y:S01]  /*6260*/  MOV R7, UR7 ;  /* 0x0000000700077c02 */ /* 0x008fe20008000f00 */
[----:B------:R-:W-:Y:S01]  /*6270*/  IMAD.U32 R6, RZ, RZ, UR6 ;  /* 0x00000006ff067e24 */ /* 0x000fe2000f8e00ff */
[----:B----4-:R-:W-:Y:S01]  /*6280*/  MOV R11, UR5 ;  /* 0x00000005000b7c02 */ /* 0x010fe20008000f00 */
[----:B------:R-:W-:Y:S02]  /*6290*/  IMAD.U32 R10, RZ, RZ, UR4 ;  /* 0x00000004ff0a7e24 */ /* 0x000fe4000f8e00ff */
[----:B------:R-:W-:Y:S07]  /*62a0*/  LEPC R20, `(.L_x_104) ;  /* 0x000000001014794e */ /* 0x000fee0000000000 */
[----:B--2---:R-:W-:Y:S05]  /*62b0*/  CALL.ABS.NOINC R16 ;  /* 0x0000000010007343 */ /* 0x004fea0003c00000 */
.L_x_104:
[----:B------:R-:W-:Y:S05]  /*62c0*/  BSYNC.RECONVERGENT B6 ;  /* 0x0000000000067941 */ /* 0x000fea0003800200 */
.L_x_103:
[----:B------:R-:W-:Y:S01]  /*62d0*/  ISETP.NE.U32.AND P4, PT, R54, RZ, PT ;  /* 0x000000ff3600720c */ /* 0x000fe20003f85070 */
[----:B------:R-:W-:Y:S01]  /*62e0*/  UISETP.NE.AND UP2, UPT, UR50, URZ, UPT ;  /* 0x000000ff3200728c */ /* 0x000fe2000bf45270 */
[----:B------:R-:W-:Y:S01]  /*62f0*/  ISETP.NE.U32.AND P2, PT, RZ, UR44, PT ;  /* 0x0000002cff007c0c */ /* 0x000fe2000bf45070 */
[----:B------:R-:W-:Y:S01]  /*6300*/  UISETP.NE.U32.AND UP1, UPT, UR46, URZ, UPT ;  /* 0x000000ff2e00728c */ /* 0x000fe2000bf25070 */
[----:B------:R-:W-:Y:S01]  /*6310*/  ISETP.NE.AND.EX P4, PT, R55, RZ, PT, P4 ;  /* 0x000000ff3700720c */ /* 0x000fe20003f85340 */
[----:B------:R-:W-:Y:S01]  /*6320*/  UPLOP3.LUT UP0, UPT, UPT, UPT, UPT, 0x40, 0x4 ;  /* 0x000000000004789c */ /* 0x000fe20003f0e870 */
[----:B------:R-:W-:Y:S01]  /*6330*/  ISETP.NE.AND.EX P2, PT, RZ, UR45, PT, P2 ;  /* 0x0000002dff007c0c */ /* 0x000fe2000bf45320 */
[----:B------:R-:W-:Y:S01]  /*6340*/  UISETP.NE.AND.EX UP1, UPT, UR47, URZ, UPT, UP1 ;  /* 0x000000ff2f00728c */ /* 0x000fe2000bf25310 */
[----:B------:R-:W-:Y:S04]  /*6350*/  PLOP3.LUT P1, PT, PT, PT, UP2, 0x80, 0x8 ;  /* 0x000000000008781c */ /* 0x000fe80003f2f028 */
[----:B------:R-:W-:Y:S06]  /*6360*/  @UP2 UPLOP3.LUT UP0, UPT, UPT, UPT, UP1, 0x80, 0x8 ;  /* 0x000000000008289c */ /* 0x000fec0003f0f010 */
[----:B------:R-:W-:Y:S01]  /*6370*/  PLOP3.LUT P0, PT, PT, PT, UP0, 0x80, 0x8 ;  /* 0x000000000008781c */ /* 0x000fe20003f0f008 */
[----:B------:R-:W-:Y:S01]  /*6380*/  @!UPT UIADD3 URZ, UPT, UPT, URZ, URZ, URZ ;  /* 0x000000fffffff290 */ /* 0x000fe2000fffe0ff */
[----:B------:R-:W-:Y:S11]  /*6390*/  BRA.U !UP1, `(.L_x_106) ;  /* 0x0000000109387547 */ /* 0x000ff6000b800000 */
[----:B------:R-:W-:Y:S01]  /*63a0*/  UISETP.NE.U32.AND UP0, UPT, UR44, URZ, UPT ;  /* 0x000000ff2c00728c */ /* 0x000fe2000bf05070 */
[----:B------:R-:W-:Y:S02]  /*63b0*/  HFMA2 R0, -RZ, RZ, 0, 5.9604644775390625e-08 ;  /* 0x00000001ff007431 */ /* 0x000fe400000001ff */
[----:B------:R-:W-:Y:S01]  /*63c0*/  IMAD.MOV.U32 R59, RZ, RZ, 0x1 ;  /* 0x00000001ff3b7424 */ /* 0x000fe200078e00ff */
[----:B------:R-:W-:Y:S06]  /*63d0*/  UISETP.NE.AND.EX UP0, UPT, UR45, URZ, UPT, UP0 ;  /* 0x000000ff2d00728c */ /* 0x000fec000bf05300 */
[----:B------:R-:W-:Y:S05]  /*63e0*/  PLOP3.LUT P3, PT, PT, PT, UP0, 0x80, 0x8 ;  /* 0x000000000008781c */ /* 0x000fea0003f6f008 */
[----:B------:R-:W1:Y:S01]  /*63f0*/  @UP0 LDCU.64 UR6, c[0x0][0xa88] ;  /* 0x00015100ff0607ac */ /* 0x000e620008000a00 */
[----:B------:R-:W-:Y:S07]  /*6400*/  @UP0 UIMAD UR4, UR36, UR46, URZ ;  /* 0x0000002e240402a4 */ /* 0x000fee000f8e02ff */
[----:B------:R-:W-:Y:S01]  /*6410*/  @!P3 PRMT R59, R0, 0x7610, R59 ;  /* 0x00007610003bb816 */ /* 0x000fe2000000003b */
[----:B-1----:R-:W-:Y:S03]  /*6420*/  @UP0 UIMAD.WIDE UR6, UR4, 0x4, UR6 ;  /* 0x00000004040608a5 */ /* 0x002fe6000f8e0206 */
[----:B------:R-:W1:Y:S03]  /*6430*/  @!UP0 LDCU UR4, c[0x0][0xa80] ;  /* 0x00015000ff0487ac */ /* 0x000e660008000800 */
[----:B------:R-:W-:Y:S01]  /*6440*/  IMAD.U32 R4, RZ, RZ, UR6 ;  /* 0x00000006ff047e24 */ /* 0x000fe2000f8e00ff */
[----:B------:R-:W-:Y:S05]  /*6450*/  MOV R5, UR7 ;  /* 0x0000000700057c02 */ /* 0x000fea0008000f00 */
[----:B-----5:R2:W5:Y:S02]  /*6460*/  @P3 LDG.E R35, desc[UR38][R4.64] ;  /* 0x0000002604233981 */ /* 0x020564000c1e1900 */
[----:B-12---:R-:W-:Y:S02]  /*6470*/  @!P3 IMAD.U32 R35, RZ, RZ, UR4 ;  /* 0x00000004ff23be24 */ /* 0x006fe4000f8e00ff */
.L_x_106:
[----:B------:R-:W-:Y:S05]  /*6480*/  @!P4 BRA `(.L_x_107) ;  /* 0x000000000020c947 */ /* 0x000fea0003800000 */
[----:B------:R-:W-:Y:S04]  /*6490*/  ISETP.NE.U32.AND P3, PT, R52, RZ, PT ;  /* 0x000000ff3400720c */ /* 0x000fe80003f65070 */
[----:B------:R-:W-:Y:S11]  /*64a0*/  ISETP.NE.AND.EX P3, PT, R53, RZ, PT, P3 ;  /* 0x000000ff3500720c */ /* 0x000ff60003f65330 */
[----:B------:R-:W-:Y:S02]  /*64b0*/  @!UPT UIADD3 URZ, UPT, UPT, URZ, URZ, URZ ;  /* 0x000000fffffff290 */ /* 0x000fe4000fffe0ff */
[----:B------:R-:W1:Y:S01]  /*64c0*/  @P3 LDC.64 R4, c[0x0][0xaa8] ;  /* 0x0002aa00ff043b82 */ /* 0x000e620000000a00 */
[----:B------:R-:W-:Y:S04]  /*64d0*/  @P3 IMAD R0, R54, UR36, RZ ;  /* 0x0000002436003c24 */ /* 0x000fe8000f8e02ff */
[----:B-1----:R-:W-:Y:S05]  /*64e0*/  @P3 IMAD.WIDE R4, R0, 0x4, R4 ;  /* 0x0000000400043825 */ /* 0x002fea00078e0204 */
[----:B-----5:R1:W5:Y:S02]  /*64f0*/  @P3 LDG.E R32, desc[UR38][R4.64] ;  /* 0x0000002604203981 */ /* 0x020364000c1e1900 */
[----:B-1----:R-:W2:Y:S02]  /*6500*/  @!P3 LDC R32, c[0x0][0xaa0] ;  /* 0x0002a800ff20bb82 */ /* 0x002ea40000000800 */
.L_x_107:
[----:B-----5:R-:W-:Y:S01]  /*6510*/  FSETP.NEU.AND P3, PT, R35, RZ, PT ;  /* 0x000000ff2300720b */ /* 0x020fe20003f6d000 */
[----:B------:R-:W-:Y:S01]  /*6520*/  BSSY B1, `(.L_x_108) ;  /* 0x0000047000017945 */ /* 0x000fe20003800000 */
[----:B------:R-:W-:Y:S01]  /*6530*/  SEL R4, RZ, 0xffffffff, P2 ;  /* 0xffffffffff047807 */ /* 0x000fe20001000000 */
[----:B------:R-:W-:Y:S01]  /*6540*/  IMAD.MOV.U32 R81, RZ, RZ, 0x1 ;  /* 0x00000001ff517424 */ /* 0x000fe200078e00ff */
[----:B------:R-:W-:Y:S01]  /*6550*/  @P1 LOP3.LUT P2, RZ, R59, 0xff, RZ, 0xc0, !PT ;  /* 0x000000ff3bff1812 */ /* 0x000fe2000784c0ff */
[----:B------:R-:W-:Y:S01]  /*6560*/  IMAD R33, R30, 0x40, R31 ;  /* 0x000000401e217824 */ /* 0x000fe200078e021f */
[----:B------:R-:W-:Y:S01]  /*6570*/  @P1 SEL R3, RZ, 0xffffffff, P3 ;  /* 0xffffffffff031807 */ /* 0x000fe20001800000 */
[----:B------:R-:W-:Y:S01]  /*6580*/  IMAD.IADD R78, R71, 0x1, R70 ;  /* 0x00000001474e7824 */ /* 0x000fe200078e0246 */
[----:B------:R-:W-:Y:S01]  /*6590*/  LOP3.LUT R68, R68, 0x1, RZ, 0x3c, !PT ;  /* 0x0000000144447812 */ /* 0x000fe200078e3cff */
[----:B------:R-:W-:Y:S01]  /*65a0*/  IMAD.IADD R74, R70, 0x1, R69 ;  /* 0x00000001464a7824 */ /* 0x000fe200078e0245 */
[----:B------:R-:W-:Y:S01]  /*65b0*/  @P0 SEL R3, R4, R3, !P2 ;  /* 0x0000000304030207 */ /* 0x000fe20005000000 */
[----:B------:R-:W-:Y:S01]  /*65c0*/  IMAD.MOV.U32 R80, RZ, RZ, RZ ;  /* 0x000000ffff507224 */ /* 0x000fe200078e00ff */
[----:B------:R-:W-:Y:S01]  /*65d0*/  LEA R79, R30, UR48, 0x3 ;  /* 0x000000301e4f7c11 */ /* 0x000fe2000f8e18ff */
[----:B------:R-:W-:Y:S01]  /*65e0*/  IMAD.MOV.U32 R50, RZ, RZ, RZ ;  /* 0x000000ffff327224 */ /* 0x000fe200078e00ff */
[----:B------:R-:W-:Y:S02]  /*65f0*/  @P1 LOP3.LUT R3, R3, 0x1, RZ, 0xc0, !PT ;  /* 0x0000000103031812 */ /* 0x000fe400078ec0ff */
[----:B------:R-:W-:Y:S02]  /*6600*/  CS2R R48, SRZ ;  /* 0x0000000000307805 */ /* 0x000fe4000001ff00 */
[----:B------:R-:W-:Y:S02]  /*6610*/  SHF.L.U32 R0, R67, 0x1f, RZ ;  /* 0x0000001f43007819 */ /* 0x000fe400000006ff */
[----:B------:R-:W-:Y:S02]  /*6620*/  CS2R R46, SRZ ;  /* 0x00000000002e7805 */ /* 0x000fe4000001ff00 */
[----:B------:R-:W-:Y:S02]  /*6630*/  ISETP.NE.U32.OR P5, PT, R3, 0x1, !P1 ;  /* 0x000000010300780c */ /* 0x000fe40004fa5470 */
[----:B------:R-:W-:Y:S02]  /*6640*/  CS2R R44, SRZ ;  /* 0x00000000002c7805 */ /* 0x000fe4000001ff00 */
[----:B------:R-:W-:Y:S02]  /*6650*/  PLOP3.LUT P2, PT, PT, PT, UP1, 0x80, 0x8 ;  /* 0x000000000008781c */ /* 0x000fe40003f4f018 */
[----:B------:R-:W-:Y:S02]  /*6660*/  CS2R R42, SRZ ;  /* 0x00000000002a7805 */ /* 0x000fe4000001ff00 */
[----:B------:R-:W-:Y:S02]  /*6670*/  LOP3.LUT P4, R75, R59, 0xff, RZ, 0xc0, !PT ;  /* 0x000000ff3b4b7812 */ /* 0x000fe4000788c0ff */
[----:B------:R-:W-:Y:S02]  /*6680*/  CS2R R40, SRZ ;  /* 0x0000000000287805 */ /* 0x000fe4000001ff00 */
[----:B------:R-:W-:Y:S02]  /*6690*/  SEL R3, RZ, 0xffffffff, P3 ;  /* 0xffffffffff037807 */ /* 0x000fe40001800000 */
[----:B------:R-:W-:Y:S02]  /*66a0*/  CS2R R38, SRZ ;  /* 0x0000000000267805 */ /* 0x000fe4000001ff00 */
[----:B------:R-:W-:Y:S02]  /*66b0*/  P2R R77, PR, RZ, 0x20 ;  /* 0x00000020ff4d7803 */ /* 0x000fe40000000000 */
[----:B------:R-:W-:Y:S01]  /*66c0*/  CS2R R36, SRZ ;  /* 0x0000000000247805 */ /* 0x000fe2000001ff00 */
[----:B------:R-:W-:Y:S01]  /*66d0*/  IMAD.MOV.U32 R34, RZ, RZ, RZ ;  /* 0x000000ffff227224 */ /* 0x000fe200078e00ff */
[----:B------:R-:W-:Y:S02]  /*66e0*/  @P5 SHF.L.U32 R5, R68, 0x1f, RZ ;  /* 0x0000001f44055819 */ /* 0x000fe400000006ff */
[----:B------:R-:W-:Y:S02]  /*66f0*/  @P2 SEL R3, R4, R3, !P4 ;  /* 0x0000000304032207 */ /* 0x000fe40006000000 */
[----:B------:R-:W1:Y:S02]  /*6700*/  @P5 SYNCS.PHASECHK.TRANS64.TRYWAIT P1, [UR48+0xd0], R5 ;  /* 0x0000d005ff0055a7 */ /* 0x000e640008021130 */
[----:B------:R-:W-:Y:S04]  /*6710*/  LOP3.LUT R3, R3, 0x1, RZ, 0xc0, !PT ;  /* 0x0000000103037812 */ /* 0x000fe800078ec0ff */
[----:B------:R-:W-:Y:S04]  /*6720*/  ISETP.NE.U32.AND P2, PT, R3, 0x1, PT ;  /* 0x000000010300780c */ /* 0x000fe80003f45070 */
[----:B------:R-:W-:Y:S01]  /*6730*/  P2R R82, PR, RZ, 0x4 ;  /* 0x00000004ff527803 */ /* 0x000fe20000000000 */
[----:B------:R3:W4:Y:S01]  /*6740*/  SYNCS.PHASECHK.TRANS64.TRYWAIT P0, [R79+URZ+0x140], R0 ;  /* 0x000140004f0075a7 */ /* 0x00072200080011ff */
[----:B-1----:R-:W-:Y:S01]  /*6750*/  @P5 SEL R81, RZ, 0x1, !P1 ;  /* 0x00000001ff515807 */ /* 0x002fe20004800000 */
[----:B---3--:R-:W-:Y:S06]  /*6760*/  @!P5 BRA `(.L_x_109) ;  /* 0x000000000088d947 */ /* 0x008fec0003800000 */
[----:B------:R-:W-:Y:S01]  /*6770*/  IMAD.MOV.U32 R34, RZ, RZ, RZ ;  /* 0x000000ffff227224 */ /* 0x000fe200078e00ff */
[----:B------:R-:W-:Y:S01]  /*6780*/  ISETP.NE.AND P1, PT, R81, RZ, PT ;  /* 0x000000ff5100720c */ /* 0x000fe20003f25270 */
[----:B------:R-:W-:Y:S01]  /*6790*/  BSSY B0, `(.L_x_110) ;  /* 0x000000c000007945 */ /* 0x000fe20003800000 */
[----:B------:R-:W-:Y:S02]  /*67a0*/  CS2R R36, SRZ ;  /* 0x0000000000247805 */ /* 0x000fe4000001ff00 */
[----:B------:R-:W-:Y:S02]  /*67b0*/  CS2R R38, SRZ ;  /* 0x0000000000267805 */ /* 0x000fe4000001ff00 */
[----:B------:R-:W-:Y:S02]  /*67c0*/  CS2R R40, SRZ ;  /* 0x0000000000287805 */ /* 0x000fe4000001ff00 */
[----:B------:R-:W-:Y:S02]  /*67d0*/  CS2R R42, SRZ ;  /* 0x00000000002a7805 */ /* 0x000fe4000001ff00 */
[----:B------:R-:W-:Y:S02]  /*67e0*/  CS2R R44, SRZ ;  /* 0x00000000002c7805 */ /* 0x000fe4000001ff00 */
[----:B------:R-:W-:Y:S02]  /*67f0*/  CS2R R46, SRZ ;  /* 0x00000000002e7805 */ /* 0x000fe4000001ff00 */
[----:B------:R-:W-:Y:S01]  /*6800*/  CS2R R48, SRZ ;  /* 0x0000000000307805 */ /* 0x000fe2000001ff00 */
[----:B------:R-:W-:Y:S06]  /*6810*/  @P1 BRA `(.L_x_111) ;  /* 0x00000000000c1947 */ /* 0x000fec0003800000 */
[----:B------:R-:W-:Y:S04]  /*6820*/  SHF.L.U32 R4, R68, 0x1f, RZ ;  /* 0x0000001f44047819 */ /* 0x000fe800000006ff */
[----:B------:R-:W1:Y:S02]  /*6830*/  SYNCS.PHASECHK.TRANS64.TRYWAIT P1, [UR48+0xd0], R4 ;  /* 0x0000d004ff0075a7 */ /* 0x000e640008021130 */
[----:B-1----:R-:W-:Y:S05]  /*6840*/  @!P1 BRA `(.L_x_112) ;  /* 0x0000003400b49947 */ /* 0x002fea0003800000 */
.L_x_111:
[----:B------:R-:W-:Y:S05]  /*6850*/  BSYNC B0 ;  /* 0x0000000000007941 */ /* 0x000fea0003800000 */
.L_x_110:
[----:B------:R-:W-:Y:S01]  /*6860*/  ISETP.NE.AND P1, PT, R82, RZ, PT ;  /* 0x000000ff5200720c */ /* 0x000fe20003f25270 */
[----:B------:R-:W-:Y:S11]  /*6870*/  HFMA2 R80, -RZ, RZ, 0, 5.9604644775390625e-08 ;  /* 0x00000001ff507431 */ /* 0x000ff600000001ff */
[----:B------:R-:W-:Y:S01]  /*6880*/  @!UPT UIADD3 URZ, UPT, UPT, URZ, URZ, URZ ;  /* 0x000000fffffff290 */ /* 0x000fe2000fffe0ff */
[----:B------:R3:W1:Y:S04]  /*6890*/  @P1 LDS R50, [R74+0x600] ;  /* 0x000600004a321984 */ /* 0x0006680000000800 */
[----:B------:R3:W1:Y:S04]  /*68a0*/  @P1 LDS R34, [R71] ;  /* 0x0000000047221984 */ /* 0x0006680000000800 */
[----:B------:R3:W1:Y:S04]  /*68b0*/  @P1 LDS R36, [R78] ;  /* 0x000000004e241984 */ /* 0x0006680000000800 */
[----:B------:R3:W1:Y:S04]  /*68c0*/  @P1 LDS R37, [R69] ;  /* 0x0000000045251984 */ /* 0x0006680000000800 */
[----:B------:R3:W1:Y:S04]  /*68d0*/  @P1 LDS R38, [R74] ;  /* 0x000000004a261984 */ /* 0x0006680000000800 */
[----:B------:R3:W1:Y:S04]  /*68e0*/  @P1 LDS R39, [R71+0x200] ;  /* 0x0002000047271984 */ /* 0x0006680000000800 */
        /* <DEDUP_REMOVED lines=9> */
[----:B------:R3:W1:Y:S02]  /*6980*/  @P1 LDS R49, [R69+0x600] ;  /* 0x0006000045311984 */ /* 0x0006640000000800 */
.L_x_109:
[----:B------:R-:W-:Y:S05]  /*6990*/  BSYNC B1 ;  /* 0x0000000000017941 */ /* 0x000fea0003800000 */
.L_x_108:
[----:B-1----:R-:W-:Y:S04]  /*69a0*/  SHF.R.U32.HI R4, RZ, 0x15, R33 ;  /* 0x00000015ff047819 */ /* 0x002fe80000011621 */
[----:B------:R-:W-:Y:S01]  /*69b0*/  LOP3.LUT P1, RZ, R4, 0x3, R63, 0x48, !PT ;  /* 0x0000000304ff7812 */ /* 0x000fe2000782483f */
[----:B------:R-:W-:Y:S01]  /*69c0*/  @!UPT UIADD3 URZ, UPT, UPT, URZ, URZ, URZ ;  /* 0x000000fffffff290 */ /* 0x000fe2000fffe0ff */
[----:B----4-:R-:W-:Y:S11]  /*69d0*/  @P0 BRA `(.L_x_113) ;  /* 0x0000000000080947 */ /* 0x010ff60003800000 */
[----:B------:R-:W1:Y:S02]  /*69e0*/  SYNCS.PHASECHK.TRANS64.TRYWAIT P0, [R79+URZ+0x140], R0 ;  /* 0x000140004f0075a7 */ /* 0x000e6400080011ff */
[----:B-1----:R-:W-:Y:S05]  /*69f0*/  @!P0 BRA `(.L_x_114) ;  /* 0x0000003400608947 */ /* 0x002fea0003800000 */
.L_x_113:
[----:B------:R-:W-:Y:S05]  /*6a00*/  @!P1 BRA `(.L_x_115) ;  /* 0x0000000000409947 */ /* 0x000fea0003800000 */
[----:B------:R-:W4:Y:S01]  /*6a10*/  LDCU.64 UR8, c[0x4][0x70] ;  /* 0x01000e00ff0877ac */ /* 0x000f220008000a00 */
[----:B------:R-:W-:Y:S01]  /*6a20*/  MOV R15, 0x0 ;  /* 0x00000000000f7802 */ /* 0x000fe20000000f00 */
[----:B------:R-:W-:Y:S02]  /*6a30*/  HFMA2 R12, -RZ, RZ, 0, 5.9604644775390625e-08 ;  /* 0x00000001ff0c7431 */ /* 0x000fe400000001ff */
[----:B------:R-:W-:Y:S02]  /*6a40*/  IMAD.MOV.U32 R8, RZ, RZ, 0x192 ;  /* 0x00000192ff087424 */ /* 0x000fe400078e00ff */
[----:B------:R-:W-:Y:S01]  /*6a50*/  IMAD.MOV.U32 R13, RZ, RZ, RZ ;  /* 0x000000ffff0d7224 */ /* 0x000fe200078e00ff */
[----:B------:R-:W5:Y:S01]  /*6a60*/  LDCU.64 UR6, c[0x4][0x78] ;  /* 0x01000f00ff0677ac */ /* 0x000f620008000a00 */
[----:B------:R-:W1:Y:S01]  /*6a70*/  LDC.64 R14, c[0x4][R15] ;  /* 0x010000000f0e7b82 */ /* 0x000e620000000a00 */
[----:B------:R-:W2:Y:S01]  /*6a80*/  LDCU.64 UR4, c[0x4][0x10] ;  /* 0x01000200ff0477ac */ /* 0x000ea20008000a00 */
[----:B----4-:R-:W-:Y:S01]  /*6a90*/  MOV R5, UR9 ;  /* 0x0000000900057c02 */ /* 0x010fe20008000f00 */
[----:B------:R-:W-:Y:S01]  /*6aa0*/  IMAD.U32 R4, RZ, RZ, UR8 ;  /* 0x00000008ff047e24 */ /* 0x000fe2000f8e00ff */
[----:B-----5:R-:W-:Y:S01]  /*6ab0*/  MOV R7, UR7 ;  /* 0x0000000700077c02 */ /* 0x020fe20008000f00 */
[----:B------:R-:W-:Y:S01]  /*6ac0*/  IMAD.U32 R6, RZ, RZ, UR6 ;  /* 0x00000006ff067e24 */ /* 0x000fe2000f8e00ff */
[----:B--2---:R-:W-:Y:S01]  /*6ad0*/  MOV R11, UR5 ;  /* 0x00000005000b7c02 */ /* 0x004fe20008000f00 */
[----:B------:R-:W-:Y:S02]  /*6ae0*/  IMAD.U32 R10, RZ, RZ, UR4 ;  /* 0x00000004ff0a7e24 */ /* 0x000fe4000f8e00ff */
[----:B------:R-:W-:Y:S07]  /*6af0*/  LEPC R20, `(.L_x_115) ;  /* 0x000000001014794e */ /* 0x000fee0000000000 */
[----:B-1-3--:R-:W-:Y:S05]  /*6b00*/  CALL.ABS.NOINC R14 ;  /* 0x000000000e007343 */ /* 0x00afea0003c00000 */
.L_x_115:
[----:B------:R-:W-:Y:S05]  /*6b10*/  WARPSYNC.ALL ;  /* 0x0000000000007948 */ /* 0x000fea0003800000 */
[----:B------:R-:W-:Y:S01]  /*6b20*/  R2UR UR4, R33 ;  /* 0x00000000210472ca */ /* 0x000fe200000e0000 */
[----:B------:R-:W-:Y:S01]  /*6b30*/  BSSY.RECONVERGENT B0, `(.L_x_116) ;  /* 0x0000053000007945 */ /* 0x000fe20003800200 */
[----:B------:R-:W-:Y:S11]  /*6b40*/  ISETP.NE.AND P0, PT, R72, RZ, PT ;  /* 0x000000ff4800720c */ /* 0x000ff60003f05270 */
[----:B------:R-:W2:Y:S02]  /*6b50*/  LDTM.x16 R4, tmem[UR4] ;  /* 0x00000004000479ee */ /* 0x000ea40008240000 */
[C---:B--2---:R-:W-:Y:S01]  /*6b60*/  FMUL R4, R32.reuse, R4 ;  /* 0x0000000420047220 */ /* 0x044fe20000400000 */
[C---:B------:R-:W-:Y:S01]  /*6b70*/  FMUL R5, R32.reuse, R5 ;  /* 0x0000000520057220 */ /* 0x040fe20000400000 */
[C---:B------:R-:W-:Y:S01]  /*6b80*/  FMUL R6, R32.reuse, R6 ;  /* 0x0000000620067220 */ /* 0x040fe20000400000 */
[C---:B------:R-:W-:Y:S01]  /*6b90*/  FMUL R7, R32.reuse, R7 ;  /* 0x0000000720077220 */ /* 0x040fe20000400000 */
[C---:B------:R-:W-:Y:S01]  /*6ba0*/  FFMA R4, R35.reuse, R34, R4 ;  /* 0x0000002223047223 */ /* 0x040fe20000000004 */
[C---:B------:R-:W-:Y:S01]  /*6bb0*/  FFMA R5, R35.reuse, R36, R5 ;  /* 0x0000002423057223 */ /* 0x040fe20000000005 */
[C---:B------:R-:W-:Y:S01]  /*6bc0*/  FFMA R6, R35.reuse, R37, R6 ;  /* 0x0000002523067223 */ /* 0x040fe20000000006 */
[C---:B------:R-:W-:Y:S01]  /*6bd0*/  FFMA R7, R35.reuse, R38, R7 ;  /* 0x0000002623077223 */ /* 0x040fe20000000007 */
[C---:B------:R-:W-:Y:S01]  /*6be0*/  FMUL R8, R32.reuse, R8 ;  /* 0x0000000820087220 */ /* 0x040fe20000400000 */
[----:B------:R2:W-:Y:S01]  /*6bf0*/  STS [R71], R4 ;  /* 0x0000000447007388 */ /* 0x0005e20000000800 */
[C---:B------:R-:W-:Y:S01]  /*6c00*/  FMUL R9, R32.reuse, R9 ;  /* 0x0000000920097220 */ /* 0x040fe20000400000 */
[C---:B------:R-:W-:Y:S01]  /*6c10*/  FMUL R10, R32.reuse, R10 ;  /* 0x0000000a200a7220 */ /* 0x040fe20000400000 */
[C---:B------:R-:W-:Y:S01]  /*6c20*/  FFMA R8, R35.reuse, R39, R8 ;  /* 0x0000002723087223 */ /* 0x040fe20000000008 */
[----:B------:R2:W-:Y:S01]  /*6c30*/  STS [R78], R5 ;  /* 0x000000054e007388 */ /* 0x0005e20000000800 */
        /* <DEDUP_REMOVED lines=11> */
[----:B------:R2:W-:Y:S01]  /*6cf0*/  STS [R71+0x200], R8 ;  /* 0x0002000847007388 */ /* 0x0005e20000000800 */
[C---:B------:R-:W-:Y:S01]  /*6d00*/  FMUL R15, R32.reuse, R15 ;  /* 0x0000000f200f7220 */ /* 0x040fe20000400000 */
[C---:B------:R-:W-:Y:S01]  /*6d10*/  FMUL R16, R32.reuse, R16 ;  /* 0x0000001020107220 */ /* 0x040fe20000400000 */
[C---:B------:R-:W-:Y:S01]  /*6d20*/  FFMA R14, R35.reuse, R45, R14 ;  /* 0x0000002d230e7223 */ /* 0x040fe2000000000e */
[----:B------:R2:W-:Y:S01]  /*6d30*/  STS [R78+0x200], R9 ;  /* 0x000200094e007388 */ /* 0x0005e20000000800 */
[C---:B------:R-:W-:Y:S01]  /*6d40*/  FFMA R15, R35.reuse, R46, R15 ;  /* 0x0000002e230f7223 */ /* 0x040fe2000000000f */
[C---:B------:R-:W-:Y:S01]  /*6d50*/  FFMA R16, R35.reuse, R47, R16 ;  /* 0x0000002f23107223 */ /* 0x040fe20000000010 */
[C---:B------:R-:W-:Y:S01]  /*6d60*/  FMUL R17, R32.reuse, R17 ;  /* 0x0000001120117220 */ /* 0x040fe20000400000 */
[----:B------:R2:W-:Y:S01]  /*6d70*/  STS [R69+0x200], R10 ;  /* 0x0002000a45007388 */ /* 0x0005e20000000800 */
[C---:B------:R-:W-:Y:S01]  /*6d80*/  FMUL R18, R32.reuse, R18 ;  /* 0x0000001220127220 */ /* 0x040fe20000400000 */
[----:B------:R-:W-:Y:S01]  /*6d90*/  FMUL R19, R32, R19 ;  /* 0x0000001320137220 */ /* 0x000fe20000400000 */
[C---:B------:R-:W-:Y:S01]  /*6da0*/  FFMA R17, R35.reuse, R48, R17 ;  /* 0x0000003023117223 */ /* 0x040fe20000000011 */
[----:B------:R2:W-:Y:S01]  /*6db0*/  STS [R74+0x200], R11 ;  /* 0x0002000b4a007388 */ /* 0x0005e20000000800 */
[C---:B------:R-:W-:Y:S01]  /*6dc0*/  FFMA R18, R35.reuse, R49, R18 ;  /* 0x0000003123127223 */ /* 0x040fe20000000012 */
[----:B------:R-:W-:Y:S02]  /*6dd0*/  FFMA R19, R35, R50, R19 ;  /* 0x0000003223137223 */ /* 0x000fe40000000013 */
[----:B------:R2:W-:Y:S04]  /*6de0*/  STS [R71+0x400], R12 ;  /* 0x0004000c47007388 */ /* 0x0005e80000000800 */
[----:B------:R2:W-:Y:S04]  /*6df0*/  STS [R78+0x400], R13 ;  /* 0x0004000d4e007388 */ /* 0x0005e80000000800 */
[----:B------:R2:W-:Y:S04]  /*6e00*/  STS [R69+0x400], R14 ;  /* 0x0004000e45007388 */ /* 0x0005e80000000800 */
[----:B------:R2:W-:Y:S04]  /*6e10*/  STS [R74+0x400], R15 ;  /* 0x0004000f4a007388 */ /* 0x0005e80000000800 */
[----:B------:R2:W-:Y:S04]  /*6e20*/  STS [R71+0x600], R16 ;  /* 0x0006001047007388 */ /* 0x0005e80000000800 */
[----:B------:R2:W-:Y:S04]  /*6e30*/  STS [R78+0x600], R17 ;  /* 0x000600114e007388 */ /* 0x0005e80000000800 */
[----:B------:R2:W-:Y:S04]  /*6e40*/  STS [R69+0x600], R18 ;  /* 0x0006001245007388 */ /* 0x0005e80000000800 */
[----:B------:R2:W-:Y:S01]  /*6e50*/  STS [R74+0x600], R19 ;  /* 0x000600134a007388 */ /* 0x0005e20000000800 */
[----:B------:R-:W-:Y:S01]  /*6e60*/  @!PT LDS RZ, [RZ] ;  /* 0x00000000fffff984 */ /* 0x000fe20000000800 */
[----:B------:R-:W-:Y:S01]  /*6e70*/  @!PT LDS RZ, [RZ] ;  /* 0x00000000fffff984 */ /* 0x000fe20000000800 */
[----:B------:R-:W-:Y:S01]  /*6e80*/  @!PT LDS RZ, [RZ] ;  /* 0x00000000fffff984 */ /* 0x000fe20000000800 */
[----:B------:R-:W-:Y:S01]  /*6e90*/  @!PT LDS RZ, [RZ] ;  /* 0x00000000fffff984 */ /* 0x000fe20000000800 */
[----:B------:R4:W-:Y:S06]  /*6ea0*/  MEMBAR.ALL.CTA ;  /* 0x0000000000007992 */ /* 0x0009ec0000008000 */
[----:B----4-:R-:W4:Y:S02]  /*6eb0*/  FENCE.VIEW.ASYNC.S ;  /* 0x00000000000073c6 */ /* 0x010f240000000000 */
[----:B----4-:R-:W-:Y:S06]  /*6ec0*/  BAR.SYNC.DEFER_BLOCKING 0x1, 0x80 ;  /* 0x0042000000007b1d */ /* 0x010fec0000010000 */
[----:B------:R-:W-:Y:S05]  /*6ed0*/  @P0 BRA `(.L_x_117) ;  /* 0x0000000000600947 */ /* 0x000fea0003800000 */
[----:B------:R-:W-:Y:S02]  /*6ee0*/  UIADD3 UR4, UPT, UPT, UR48, 0x200, URZ ;  /* 0x0000020030047890 */ /* 0x000fe4000fffe0ff */
[----:B------:R-:W-:Y:S01]  /*6ef0*/  UIADD3 UR16, UP0, UPT, UR52, 0x880, URZ ;  /* 0x0000088034107890 */ /* 0x000fe2000ff1e0ff */
[----:B------:R-:W-:Y:S01]  /*6f00*/  UMOV UR43, UR36 ;  /* 0x00000024002b7c82 */ /* 0x000fe20008000000 */
[----:B------:R-:W-:Y:S02]  /*6f10*/  UIADD3 UR13, UPT, UPT, UR41, 0x20, URZ ;  /* 0x00000020290d7890 */ /* 0x000fe4000fffe0ff */
[----:B------:R-:W-:Y:S01]  /*6f20*/  MOV R64, UR4 ;  /* 0x0000000400407c02 */ /* 0x000fe20008000f00 */
[----:B------:R-:W-:Y:S02]  /*6f30*/  UIADD3.X UR17, UPT, UPT, URZ, UR53, URZ, UP0, !UPT ;  /* 0x00000035ff117290 */ /* 0x000fe400087fe4ff */
[----:B------:R-:W-:Y:S01]  /*6f40*/  UIADD3 UR12, UPT, UPT, UR48, 0xa00, URZ ;  /* 0x00000a00300c7890 */ /* 0x000fe2000fffe0ff */
[----:B------:R-:W-:Y:S01]  /*6f50*/  R2UR UR40, R64 ;  /* 0x00000000402872ca */ /* 0x000fe200000e0000 */
[----:B------:R-:W-:Y:S01]  /*6f60*/  UMOV UR14, UR42 ;  /* 0x0000002a000e7c82 */ /* 0x000fe20008000000 */
[----:B------:R-:W-:Y:S01]  /*6f70*/  UMOV UR15, UR36 ;  /* 0x00000024000f7c82 */ /* 0x000fe20008000000 */
[----:B------:R-:W-:Y:S02]  /*6f80*/  UIADD3 UR9, UPT, UPT, UR41, 0x40, URZ ;  /* 0x0000004029097890 */ /* 0x000fe4000fffe0ff */
[----:B------:R-:W-:Y:S01]  /*6f90*/  UIADD3 UR8, UPT, UPT, UR48, 0x1200, URZ ;  /* 0x0000120030087890 */ /* 0x000fe2000fffe0ff */
[----:B------:R-:W-:Y:S01]  /*6fa0*/  UMOV UR10, UR42 ;  /* 0x0000002a000a7c82 */ /* 0x000fe20008000000 */
[----:B------:R-:W-:Y:S01]  /*6fb0*/  UMOV UR11, UR36 ;  /* 0x00000024000b7c82 */ /* 0x000fe20008000000 */
[----:B------:R-:W-:Y:S02]  /*6fc0*/  UIADD3 UR5, UPT, UPT, UR41, 0x60, URZ ;  /* 0x0000006029057890 */ /* 0x000fe4000fffe0ff */
[----:B------:R-:W-:Y:S03]  /*6fd0*/  UIADD3 UR4, UPT, UPT, UR48, 0x1a00, URZ ;  /* 0x00001a0030047890 */ /* 0x000fe6000fffe0ff */
[----:B------:R4:W-:Y:S01]  /*6fe0*/  UTMASTG.3D [UR40], [UR16] ;  /* 0x00000028100073b5 */ /* 0x0009e20008010000 */
[----:B------:R-:W-:Y:S01]  /*6ff0*/  UMOV UR6, UR42 ;  /* 0x0000002a00067c82 */ /* 0x000fe20008000000 */
[----:B------:R-:W-:Y:S01]  /*7000*/  UMOV UR7, UR36 ;  /* 0x0000002400077c82 */ /* 0x000fe20008000000 */
[----:B------:R4:W-:Y:S01]  /*7010*/  UTMASTG.3D [UR12], [UR16] ;  /* 0x0000000c100073b5 */ /* 0x0009e20008010000 */
[----:B------:R4:W-:Y:S02]  /*7020*/  UTMASTG.3D [UR8], [UR16] ;  /* 0x00000008100073b5 */ /* 0x0009e40008010000 */
[----:B------:R4:W-:Y:S01]  /*7030*/  UTMASTG.3D [UR4], [UR16] ;  /* 0x00000004100073b5 */ /* 0x0009e20008010000 */
[----:B------:R0:W-:Y:S01]  /*7040*/  UTMACMDFLUSH ;  /* 0x00000000000079b7 */ /* 0x0001e20000000000 */
[----:B----4-:R-:W-:Y:S04]  /*7050*/  DEPBAR.LE SB0, 0x1 ;  /* 0x000080400000791a */ /* 0x010fe80000000000 */
.L_x_117:
[----:B------:R-:W-:Y:S05]  /*7060*/  BSYNC.RECONVERGENT B0 ;  /* 0x0000000000007941 */ /* 0x000fea0003800200 */
.L_x_116:
[----:B------:R-:W-:Y:S01]  /*7070*/  BAR.SYNC.DEFER_BLOCKING 0x1, 0x80 ;  /* 0x0042000000007b1d */ /* 0x000fe20000010000 */
[----:B------:R-:W-:Y:S01]  /*7080*/  ISETP.NE.AND P1, PT, R77, RZ, PT ;  /* 0x000000ff4d00720c */ /* 0x000fe20003f25270 */
[----:B------:R-:W-:Y:S01]  /*7090*/  UISETP.NE.AND UP0, UPT, UR49, URZ, UPT ;  /* 0x000000ff3100728c */ /* 0x000fe2000bf05270 */
[----:B------:R-:W-:Y:S11]  /*70a0*/  LEA R3, R80, UR48, 0x3 ;  /* 0x0000003050037c11 */ /* 0x000ff6000f8e18ff */
[----:B--2---:R-:W-:Y:S01]  /*70b0*/  @P1 SHF.L.U32 R4, R68, 0x1f, RZ ;  /* 0x0000001f44041819 */ /* 0x004fe200000006ff */
[----:B------:R-:W-:Y:S06]  /*70c0*/  BRA.U !UP0, `(.L_x_118) ;  /* 0x0000000108247547 */ /* 0x000fec000b800000 */
[----:B------:R-:W-:Y:S01]  /*70d0*/  IMAD.U32 R5, RZ, RZ, UR51 ;  /* 0x00000033ff057e24 */ /* 0x000fe2000f8e00ff */
[----:B-1----:R-:W-:Y:S01]  /*70e0*/  MOV R0, UR37 ;  /* 0x0000002500007c02 */ /* 0x002fe20008000f00 */
[----:B------:R-:W-:Y:S03]  /*70f0*/  UIADD3 UR51, UPT, UPT, UR51, 0x1, URZ ;  /* 0x0000000133337890 */ /* 0x000fe6000fffe0ff */
[----:B------:R-:W-:Y:S01]  /*7100*/  @P1 LEA R5, R5, UR48, 0x3 ;  /* 0x0000003005051c11 */ /* 0x000fe2000f8e18ff */
[----:B------:R-:W-:Y:S04]  /*7110*/  UISETP.NE.AND UP0, UPT, UR51, 0x4, UPT ;  /* 0x000000043300788c */ /* 0x000fe8000bf05270 */
[----:B------:R-:W-:Y:S01]  /*7120*/  @P1 VIADD R5, R5, 0xf0 ;  /* 0x000000f005051836 */ /* 0x000fe20000000000 */
[----:B------:R-:W-:Y:S04]  /*7130*/  USEL UR51, UR51, URZ, UP0 ;  /* 0x000000ff33337287 */ /* 0x000fe80008000000 */
[----:B------:R-:W-:Y:S04]  /*7140*/  @P1 PRMT R0, R0, 0x654, R5 ;  /* 0x0000065400001816 */ /* 0x000fe80000000005 */
[----:B------:R2:W-:Y:S04]  /*7150*/  @P1 SYNCS.ARRIVE.TRANS64.RED.A1T0 RZ, [R0+URZ], RZ ;  /* 0x000000ff00ff19a7 */ /* 0x0005e800081004ff */
.L_x_118:
[----:B------:R-:W4:Y:S01]  /*7160*/  @P1 SYNCS.PHASECHK.TRANS64.TRYWAIT P0, [R3+URZ+0xd0], R4 ;  /* 0x0000d004030015a7 */ /* 0x000f2200080011ff */
[----:B------:R-:W-:Y:S01]  /*7170*/  BSSY B1, `(.L_x_119) ;  /* 0x0000023000017945 */ /* 0x000fe20003800000 */
[----:B----4-:R-:W-:Y:S03]  /*7180*/  @P1 SEL R81, RZ, 0x1, !P0 ;  /* 0x00000001ff511807 */ /* 0x010fe60004000000 */
[----:B------:R-:W-:Y:S05]  /*7190*/  @!P1 BRA `(.L_x_120) ;  /* 0x0000000000809947 */ /* 0x000fea0003800000 */
[----:B------:R-:W-:Y:S01]  /*71a0*/  ISETP.NE.AND P0, PT, R81, RZ, PT ;  /* 0x000000ff5100720c */ /* 0x000fe20003f05270 */
[----:B------:R-:W-:Y:S01]  /*71b0*/  BSSY B0, `(.L_x_121) ;  /* 0x0000009000007945 */ /* 0x000fe20003800000 */
[----:B------:R-:W-:Y:S11]  /*71c0*/  ISETP.NE.AND P1, PT, R82, RZ, PT ;  /* 0x000000ff5200720c */ /* 0x000ff60003f25270 */
[----:B------:R-:W-:Y:S02]  /*71d0*/  @!UPT UIADD3 URZ, UPT, UPT, URZ, URZ, URZ ;  /* 0x000000fffffff290 */ /* 0x000fe4000fffe0ff */
[C---:B------:R-:W-:Y:S02]  /*71e0*/  @P1 IMAD R5, R80.reuse, 0x2000, R71 ;  /* 0x0000200050051824 */ /* 0x040fe400078e0247 */
[----:B------:R-:W-:Y:S01]  /*71f0*/  @P1 IMAD R4, R80, 0x2000, R78 ;  /* 0x0000200050041824 */ /* 0x000fe200078e024e */
[----:B------:R-:W-:Y:S06]  /*7200*/  @P0 BRA `(.L_x_122) ;  /* 0x00000000000c0947 */ /* 0x000fec0003800000 */
[----:B-12---:R-:W-:Y:S04]  /*7210*/  SHF.L.U32 R0, R68, 0x1f, RZ ;  /* 0x0000001f44007819 */ /* 0x006fe800000006ff */
[----:B------:R-:W1:Y:S02]  /*7220*/  SYNCS.PHASECHK.TRANS64.TRYWAIT P0, [R3+URZ+0xd0], R0 ;  /* 0x0000d000030075a7 */ /* 0x000e6400080011ff */
[----:B-1----:R-:W-:Y:S05]  /*7230*/  @!P0 BRA `(.L_x_123) ;  /* 0x0000002c00648947 */ /* 0x002fea0003800000 */
.L_x_122:
[----:B------:R-:W-:Y:S05]  /*7240*/  BSYNC B0 ;  /* 0x0000000000007941 */ /* 0x000fea0003800000 */
.L_x_121:
[----:B------:R-:W-:Y:S11]  /*7250*/  ISETP.NE.AND P0, PT, R82, RZ, PT ;  /* 0x000000ff5200720c */ /* 0x000ff60003f05270 */
[----:B------:R-:W-:Y:S02]  /*7260*/  @!UPT UIADD3 URZ, UPT, UPT, URZ, URZ, URZ ;  /* 0x000000fffffff290 */ /* 0x000fe4000fffe0ff */
[----:B------:R4:W3:Y:S01]  /*7270*/  @P0 LDS R34, [R5] ;  /* 0x0000000005220984 */ /* 0x0008e20000000800 */
[C---:B-12---:R-:W-:Y:S01]  /*7280*/  @P0 IMAD R0, R80.reuse, 0x2000, R69 ;  /* 0x0000200050000824 */ /* 0x046fe200078e0245 */
[C---:B------:R-:W-:Y:S01]  /*7290*/  @P0 LEA R3, R80.reuse, R74, 0xd ;  /* 0x0000004a50030211 */ /* 0x040fe200078e68ff */
[----:B------:R-:W-:Y:S01]  /*72a0*/  VIADD R80, R80, 0x1 ;  /* 0x0000000150507836 */ /* 0x000fe20000000000 */
[----:B------:R4:W1:Y:S04]  /*72b0*/  @P0 LDS R39, [R5+0x200] ;  /* 0x0002000005270984 */ /* 0x0008680000000800 */
[----:B------:R4:W2:Y:S04]  /*72c0*/  @P0 LDS R43, [R5+0x400] ;  /* 0x00040000052b0984 */ /* 0x0008a80000000800 */
[----:B------:R4:W1:Y:S04]  /*72d0*/  @P0 LDS R47, [R5+0x600] ;  /* 0x00060000052f0984 */ /* 0x0008680000000800 */
[----:B------:R4:W1:Y:S04]  /*72e0*/  @P0 LDS R36, [R4] ;  /* 0x0000000004240984 */ /* 0x0008680000000800 */
[----:B------:R4:W1:Y:S04]  /*72f0*/  @P0 LDS R40, [R4+0x200] ;  /* 0x0002000004280984 */ /* 0x0008680000000800 */
[----:B------:R4:W1:Y:S04]  /*7300*/  @P0 LDS R44, [R4+0x400] ;  /* 0x00040000042c0984 */ /* 0x0008680000000800 */
        /* <DEDUP_REMOVED lines=8> */
[----:B--23--:R4:W1:Y:S02]  /*7390*/  @P0 LDS R50, [R3+0x600] ;  /* 0x0006000003320984 */ /* 0x00c8640000000800 */
.L_x_120:
[----:B------:R-:W-:Y:S05]  /*73a0*/  BSYNC B1 ;  /* 0x0000000000017941 */ /* 0x000fea0003800000 */
.L_x_119:
[----:B-12-4-:R-:W-:Y:S05]  /*73b0*/  VIADD R0, R33, 0x10 ;  /* 0x0000001021007836 */ /* 0x016fea0000000000 */
[----:B------:R-:W-:Y:S04]  /*73c0*/  SHF.R.U32.HI R0, RZ, 0x15, R0 ;  /* 0x00000015ff007819 */ /* 0x000fe80000011600 */
[----:B------:R-:W-:Y:S11]  /*73d0*/  LOP3.LUT P0, RZ, R0, 0x3, R63, 0x48, !PT ;  /* 0x0000000300ff7812 */ /* 0x000ff6000780483f */
[----:B------:R-:W-:Y:S02]  /*73e0*/  @!UPT UIADD3 URZ, UPT, UPT, URZ, URZ, URZ ;  /* 0x000000fffffff290 */ /* 0x000fe4000fffe0ff */
[----:B------:R-:W-:Y:S05]  /*73f0*/  @!P0 BRA `(.L_x_124) ;  /* 0x0000000000408947 */ /* 0x000fea0003800000 */
[----:B------:R-:W1:Y:S01]  /*7400*/  LDCU.64 UR8, c[0x4][0x70] ;  /* 0x01000e00ff0877ac */ /* 0x000e620008000a00 */
[----:B------:R-:W-:Y:S01]  /*7410*/  MOV R15, 0x0 ;  /* 0x00000000000f7802 */ /* 0x000fe20000000f00 */
[----:B------:R-:W-:Y:S02]  /*7420*/  HFMA2 R12, -RZ, RZ, 0, 5.9604644775390625e-08 ;  /* 0x00000001ff0c7431 */ /* 0x000fe400000001ff */
[----:B------:R-:W-:Y:S02]  /*7430*/  IMAD.MOV.U32 R8, RZ, RZ, 0x192 ;  /* 0x00000192ff087424 */ /* 0x000fe400078e00ff */
[----:B------:R-:W-:Y:S01]  /*7440*/  IMAD.MOV.U32 R13, RZ, RZ, RZ ;  /* 0x000000ffff0d7224 */ /* 0x000fe200078e00ff */
[----:B------:R-:W2:Y:S01]  /*7450*/  LDCU.64 UR6, c[0x4][0x78] ;  /* 0x01000f00ff0677ac */ /* 0x000ea20008000a00 */
[----:B------:R-:W4:Y:S01]  /*7460*/  LDC.64 R14, c[0x4][R15] ;  /* 0x010000000f0e7b82 */ /* 0x000f220000000a00 */
[----:B------:R-:W5:Y:S01]  /*7470*/  LDCU.64 UR4, c[0x4][0x10] ;  /* 0x01000200ff0477ac */ /* 0x000f620008000a00 */
[----:B-1----:R-:W-:Y:S01]  /*7480*/  MOV R5, UR9 ;  /* 0x0000000900057c02 */ /* 0x002fe20008000f00 */
[----:B------:R-:W-:Y:S01]  /*7490*/  IMAD.U32 R4, RZ, RZ, UR8 ;  /* 0x00000008ff047e24 */ /* 0x000fe2000f8e00ff */
[----:B--2---:R-:W-:Y:S01]  /*74a0*/  MOV R7, UR7 ;  /* 0x0000000700077c02 */ /* 0x004fe20008000f00 */
[----:B------:R-:W-:Y:S01]  /*74b0*/  IMAD.U32 R6, RZ, RZ, UR6 ;  /* 0x00000006ff067e24 */ /* 0x000fe2000f8e00ff */
[----:B-----5:R-:W-:Y:S01]  /*74c0*/  MOV R11, UR5 ;  /* 0x00000005000b7c02 */ /* 0x020fe20008000f00 */
[----:B------:R-:W-:Y:S02]  /*74d0*/  IMAD.U32 R10, RZ, RZ, UR4 ;  /* 0x00000004ff0a7e24 */ /* 0x000fe4000f8e00ff */
[----:B------:R-:W-:Y:S07]  /*74e0*/  LEPC R20, `(.L_x_124) ;  /* 0x000000001014794e */ /* 0x000fee0000000000 */
[----:B---34-:R-:W-:Y:S05]  /*74f0*/  CALL.ABS.NOINC R14 ;  /* 0x000000000e007343 */ /* 0x018fea0003c00000 */
.L_x_124:
[----:B------:R-:W-:Y:S05]  /*7500*/  WARPSYNC.ALL ;  /* 0x0000000000007948 */ /* 0x000fea0003800000 */
[----:B------:R-:W-:Y:S01]  /*7510*/  R2UR UR4, R33 ;  /* 0x00000000210472ca */ /* 0x000fe200000e0000 */
[----:B------:R-:W-:Y:S01]  /*7520*/  BSSY.RECONVERGENT B0, `(.L_x_125) ;  /* 0x000005b000007945 */ /* 0x000fe20003800200 */
[----:B------:R-:W-:Y:S02]  /*7530*/  ISETP.NE.AND P6, PT, R77, RZ, PT ;  /* 0x000000ff4d00720c */ /* 0x000fe40003fc5270 */
[----:B------:R-:W-:Y:S02]  /*7540*/  ISETP.NE.AND P0, PT, R72, RZ, PT ;  /* 0x000000ff4800720c */ /* 0x000fe40003f05270 */
[----:B------:R-:W-:Y:S02]  /*7550*/  MOV R3, UR51 ;  /* 0x0000003300037c02 */ /* 0x000fe40008000f00 */
[----:B------:R-:W-:Y:S05]  /*7560*/  MOV R0, UR37 ;  /* 0x0000002500007c02 */ /* 0x000fea0008000f00 */
[----:B------:R-:W1:Y:S02]  /*7570*/  LDTM.x16 R4, tmem[UR4+0x10] ;  /* 0x00001004000479ee */ /* 0x000e640008240000 */
[----:B------:R-:W-:Y:S02]  /*7580*/  @P6 LEA R3, R3, UR48, 0x3 ;  /* 0x0000003003036c11 */ /* 0x000fe4000f8e18ff */
[----:B------:R-:W-:Y:S02]  /*7590*/  @P6 SHF.L.U32 R20, R68, 0x1f, RZ ;  /* 0x0000001f44146819 */ /* 0x000fe400000006ff */
[----:B------:R-:W-:Y:S04]  /*75a0*/  @P6 IADD3 R3, PT, PT, R3, 0xf0, RZ ;  /* 0x000000f003036810 */ /* 0x000fe80007ffe0ff */
[----:B------:R-:W-:Y:S02]  /*75b0*/  @P6 PRMT R0, R0, 0x654, R3 ;  /* 0x0000065400006816 */ /* 0x000fe40000000003 */
[----:B------:R-:W-:Y:S01]  /*75c0*/  LEA R3, R80, UR48, 0x3 ;  /* 0x0000003050037c11 */ /* 0x000fe2000f8e18ff */
[C---:B-1----:R-:W-:Y:S01]  /*75d0*/  FMUL R4, R32.reuse, R4 ;  /* 0x0000000420047220 */ /* 0x042fe20000400000 */
        /* <DEDUP_REMOVED lines=52> */
[----:B--2---:R-:W2:Y:S02]  /*7920*/  FENCE.VIEW.ASYNC.S ;  /* 0x00000000000073c6 */ /* 0x004ea40000000000 */
[----:B--2---:R-:W-:Y:S06]  /*7930*/  BAR.SYNC.DEFER_BLOCKING 0x1, 0x80 ;  /* 0x0042000000007b1d */ /* 0x004fec0000010000 */
[----:B------:R-:W-:Y:S05]  /*7940*/  @P0 BRA `(.L_x_126) ;  /* 0x0000000000600947 */ /* 0x000fea0003800000 */
[----:B------:R-:W-:Y:S02]  /*7950*/  UIADD3 UR20, UP0, UPT, UR52, 0x880, URZ ;  /* 0x0000088034147890 */ /* 0x000fe4000ff1e0ff */
[----:B------:R-:W-:Y:S02]  /*7960*/  UIADD3 UR14, UPT, UPT, UR42, 0x10, URZ ;  /* 0x000000102a0e7890 */ /* 0x000fe4000fffe0ff */
[----:B------:R-:W-:Y:S02]  /*7970*/  UIADD3 UR12, UPT, UPT, UR48, 0x2200, URZ ;  /* 0x00002200300c7890 */ /* 0x000fe4000fffe0ff */
[----:B------:R-:W-:Y:S01]  /*7980*/  UIADD3.X UR21, UPT, UPT, URZ, UR53, URZ, UP0, !UPT ;  /* 0x00000035ff157290 */ /* 0x000fe200087fe4ff */
[----:B------:R-:W-:Y:S01]  /*7990*/  UMOV UR13, UR41 ;  /* 0x00000029000d7c82 */ /* 0x000fe20008000000 */
[----:B------:R-:W-:Y:S01]  /*79a0*/  UMOV UR15, UR36 ;  /* 0x00000024000f7c82 */ /* 0x000fe20008000000 */
[----:B------:R-:W-:Y:S02]  /*79b0*/  UIADD3 UR17, UPT, UPT, UR41, 0x20, URZ ;  /* 0x0000002029117890 */ /* 0x000fe4000fffe0ff */
[----:B------:R-:W-:Y:S01]  /*79c0*/  UIADD3 UR16, UPT, UPT, UR48, 0x2a00, URZ ;  /* 0x00002a0030107890 */ /* 0x000fe2000fffe0ff */
[----:B------:R-:W-:Y:S03]  /*79d0*/  UMOV UR19, UR36 ;  /* 0x0000002400137c82 */ /* 0x000fe60008000000 */
[----:B------:R2:W-:Y:S01]  /*79e0*/  UTMASTG.3D [UR12], [UR20] ;  /* 0x0000000c140073b5 */ /* 0x0005e20008010000 */
[----:B------:R-:W-:Y:S01]  /*79f0*/  UMOV UR18, UR14 ;  /* 0x0000000e00127c82 */ /* 0x000fe20008000000 */
[----:B------:R-:W-:Y:S02]  /*7a00*/  UIADD3 UR9, UPT, UPT, UR41, 0x40, URZ ;  /* 0x0000004029097890 */ /* 0x000fe4000fffe0ff */
[----:B------:R-:W-:Y:S01]  /*7a10*/  UIADD3 UR8, UPT, UPT, UR48, 0x3200, URZ ;  /* 0x0000320030087890 */ /* 0x000fe2000fffe0ff */
[----:B------:R-:W-:Y:S01]  /*7a20*/  UMOV UR11, UR36 ;  /* 0x00000024000b7c82 */ /* 0x000fe20008000000 */
[----:B------:R-:W-:Y:S01]  /*7a30*/  UMOV UR10, UR14 ;  /* 0x0000000e000a7c82 */ /* 0x000fe20008000000 */
[----:B------:R2:W-:Y:S01]  /*7a40*/  UTMASTG.3D [UR16], [UR20] ;  /* 0x00000010140073b5 */ /* 0x0005e20008010000 */
[----:B------:R-:W-:Y:S02]  /*7a50*/  UIADD3 UR5, UPT, UPT, UR41, 0x60, URZ ;  /* 0x0000006029057890 */ /* 0x000fe4000fffe0ff */
[----:B------:R-:W-:Y:S01]  /*7a60*/  UIADD3 UR4, UPT, UPT, UR48, 0x3a00, URZ ;  /* 0x00003a0030047890 */ /* 0x000fe2000fffe0ff */
[----:B------:R-:W-:Y:S01]  /*7a70*/  UMOV UR7, UR36 ;  /* 0x0000002400077c82 */ /* 0x000fe20008000000 */
[----:B------:R-:W-:Y:S01]  /*7a80*/  UMOV UR6, UR14 ;  /* 0x0000000e00067c82 */ /* 0x000fe20008000000 */
[----:B------:R2:W-:Y:S06]  /*7a90*/  UTMASTG.3D [UR8], [UR20] ;  /* 0x00000008140073b5 */ /* 0x0005ec0008010000 */
[----:B------:R2:W-:Y:S01]  /*7aa0*/  UTMASTG.3D [UR4], [UR20] ;  /* 0x00000004140073b5 */ /* 0x0005e20008010000 */
[----:B------:R0:W-:Y:S01]  /*7ab0*/  UTMACMDFLUSH ;  /* 0x00000000000079b7 */ /* 0x0001e20000000000 */
[----:B--2---:R-:W-:Y:S04]  /*7ac0*/  DEPBAR.LE SB0, 0x1 ;  /* 0x000080400000791a */ /* 0x004fe80000000000 */
.L_x_126:
[----:B------:R-:W-:Y:S05]  /*7ad0*/  BSYNC.RECONVERGENT B0 ;  /* 0x0000000000007941 */ /* 0x000fea0003800200 */
.L_x_125:
[----:B------:R-:W-:Y:S01]  /*7ae0*/  BAR.SYNC.DEFER_BLOCKING 0x1, 0x80 ;  /* 0x0042000000007b1d */ /* 0x000fe20000010000 */
[----:B------:R-:W-:Y:S04]  /*7af0*/  UIADD3 UR40, UPT, UPT, UR51, 0x1, URZ ;  /* 0x0000000133287890 */ /* 0x000fe8000fffe0ff */
[----:B------:R-:W-:Y:S04]  /*7b00*/  UISETP.NE.AND UP0, UPT, UR40, 0x4, UPT ;  /* 0x000000042800788c */ /* 0x000fe8000bf05270 */
[----:B------:R-:W-:Y:S01]  /*7b10*/  USEL UR40, UR40, URZ, UP0 ;  /* 0x000000ff28287287 */ /* 0x000fe20008000000 */
[----:B------:R2:W-:Y:S01]  /*7b20*/  @P6 SYNCS.ARRIVE.TRANS64.RED.A1T0 RZ, [R0+URZ], RZ ;  /* 0x000000ff00ff69a7 */ /* 0x0005e200081004ff */
[----:B------:R-:W-:Y:S01]  /*7b30*/  BSSY B1, `(.L_x_127) ;  /* 0x0000024000017945 */ /* 0x000fe20003800000 */
[----:B------:R-:W4:Y:S02]  /*7b40*/  @P6 SYNCS.PHASECHK.TRANS64.TRYWAIT P0, [R3+URZ+0xd0], R20 ;  /* 0x0000d014030065a7 */ /* 0x000f2400080011ff */
[----:B----4-:R-:W-:Y:S01]  /*7b50*/  @P6 SEL R81, RZ, 0x1, !P0 ;  /* 0x00000001ff516807 */ /* 0x010fe20004000000 */
[----:B--2---:R-:W-:Y:S06]  /*7b60*/  @!P6 BRA `(.L_x_128) ;  /* 0x000000000080e947 */ /* 0x004fec0003800000 */
[----:B------:R-:W-:Y:S01]  /*7b70*/  ISETP.NE.AND P0, PT, R81, RZ, PT ;  /* 0x000000ff5100720c */ /* 0x000fe20003f05270 */
[----:B------:R-:W-:Y:S01]  /*7b80*/  BSSY B0, `(.L_x_129) ;  /* 0x0000009000007945 */ /* 0x000fe20003800000 */
[----:B------:R-:W-:Y:S11]  /*7b90*/  ISETP.NE.AND P1, PT, R82, RZ, PT ;  /* 0x000000ff5200720c */ /* 0x000ff60003f25270 */
[----:B------:R-:W-:Y:S02]  /*7ba0*/  @!UPT UIADD3 URZ, UPT, UPT, URZ, URZ, URZ ;  /* 0x000000fffffff290 */ /* 0x000fe4000fffe0ff */
[C---:B-1----:R-:W-:Y:S02]  /*7bb0*/  @P1 IMAD R4, R80.reuse, 0x2000, R71 ;  /* 0x0000200050041824 */ /* 0x042fe400078e0247 */
[----:B------:R-:W-:Y:S01]  /*7bc0*/  @P1 IMAD R0, R80, 0x2000, R78 ;  /* 0x0000200050001824 */ /* 0x000fe200078e024e */
[----:B------:R-:W-:Y:S06]  /*7bd0*/  @P0 BRA `(.L_x_130) ;  /* 0x00000000000c0947 */ /* 0x000fec0003800000 */
[----:B------:R-:W-:Y:S04]  /*7be0*/  SHF.L.U32 R6, R68, 0x1f, RZ ;  /* 0x0000001f44067819 */ /* 0x000fe800000006ff */
[----:B------:R-:W1:Y:S02]  /*7bf0*/  SYNCS.PHASECHK.TRANS64.TRYWAIT P0, [R3+URZ+0xd0], R6 ;  /* 0x0000d006030075a7 */ /* 0x000e6400080011ff */
[----:B-1----:R-:W-:Y:S05]  /*7c00*/  @!P0 BRA `(.L_x_131) ;  /* 0x0000002400048947 */ /* 0x002fea0003800000 */
.L_x_130:
[----:B------:R-:W-:Y:S05]  /*7c10*/  BSYNC B0 ;  /* 0x0000000000007941 */ /* 0x000fea0003800000 */
.L_x_129:
[----:B------:R-:W-:Y:S11]  /*7c20*/  ISETP.NE.AND P0, PT, R82, RZ, PT ;  /* 0x000000ff5200720c */ /* 0x000ff60003f05270 */
[----:B------:R-:W-:Y:S02]  /*7c30*/  @!UPT UIADD3 URZ, UPT, UPT, URZ, URZ, URZ ;  /* 0x000000fffffff290 */ /* 0x000fe4000fffe0ff */
[----:B------:R2:W4:Y:S01]  /*7c40*/  @P0 LDS R34, [R4] ;  /* 0x0000000004220984 */ /* 0x0005220000000800 */
[C---:B-1----:R-:W-:Y:S01]  /*7c50*/  @P0 IMAD R3, R80.reuse, 0x2000, R69 ;  /* 0x0000200050030824 */ /* 0x042fe200078e0245 */
[C---:B------:R-:W-:Y:S01]  /*7c60*/  @P0 LEA R5, R80.reuse, R74, 0xd ;  /* 0x0000004a50050211 */ /* 0x040fe200078e68ff */
[----:B------:R-:W-:Y:S01]  /*7c70*/  VIADD R80, R80, 0x1 ;  /* 0x0000000150507836 */ /* 0x000fe20000000000 */
        /* <DEDUP_REMOVED lines=14> */
[----:B----4-:R2:W1:Y:S02]  /*7d60*/  @P0 LDS R50, [R5+0x600] ;  /* 0x0006000005320984 */ /* 0x0104640000000800 */
.L_x_128:
[----:B------:R-:W-:Y:S05]  /*7d70*/  BSYNC B1 ;  /* 0x0000000000017941 */ /* 0x000fea0003800000 */
.L_x_127:
[----:B--2---:R-:W-:Y:S05]  /*7d80*/  VIADD R0, R33, 0x20 ;  /* 0x0000002021007836 */ /* 0x004fea0000000000 */
[----:B------:R-:W-:Y:S04]  /*7d90*/  SHF.R.U32.HI R0, RZ, 0x15, R0 ;  /* 0x00000015ff007819 */ /* 0x000fe80000011600 */
[----:B------:R-:W-:Y:S11]  /*7da0*/  LOP3.LUT P0, RZ, R0, 0x3, R63, 0x48, !PT ;  /* 0x0000000300ff7812 */ /* 0x000ff6000780483f */
[----:B------:R-:W-:Y:S02]  /*7db0*/  @!UPT UIADD3 URZ, UPT, UPT, URZ, URZ, URZ ;  /* 0x000000fffffff290 */ /* 0x000fe4000fffe0ff */
[----:B------:R-:W-:Y:S05]  /*7dc0*/  @!P0 BRA `(.L_x_132) ;  /* 0x0000000000408947 */ /* 0x000fea0003800000 */
[----:B------:R-:W2:Y:S01]  /*7dd0*/  LDCU.64 UR8, c[0x4][0x70] ;  /* 0x01000e00ff0877ac */ /* 0x000ea20008000a00 */
[----:B-1----:R-:W-:Y:S01]  /*7de0*/  MOV R15, 0x0 ;  /* 0x00000000000f7802 */ /* 0x002fe20000000f00 */
[----:B------:R-:W-:Y:S02]  /*7df0*/  HFMA2 R12, -RZ, RZ, 0, 5.9604644775390625e-08 ;  /* 0x00000001ff0c7431 */ /* 0x000fe400000001ff */
[----:B------:R-:W-:Y:S02]  /*7e00*/  IMAD.MOV.U32 R8, RZ, RZ, 0x192 ;  /* 0x00000192ff087424 */ /* 0x000fe400078e00ff */
[----:B------:R-:W-:Y:S01]  /*7e10*/  IMAD.MOV.U32 R13, RZ, RZ, RZ ;  /* 0x000000ffff0d7224 */ /* 0x000fe200078e00ff */
[----:B------:R-:W1:Y:S01]  /*7e20*/  LDCU.64 UR6, c[0x4][0x78] ;  /* 0x01000f00ff0677ac */ /* 0x000e620008000a00 */
[----:B------:R-:W4:Y:S01]  /*7e30*/  LDC.64 R14, c[0x4][R15] ;  /* 0x010000000f0e7b82 */ /* 0x000f220000000a00 */
[----:B------:R-:W5:Y:S01]  /*7e40*/  LDCU.64 UR4, c[0x4][0x10] ;  /* 0x01000200ff0477ac */ /* 0x000f620008000a00 */
[----:B--2---:R-:W-:Y:S01]  /*7e50*/  MOV R5, UR9 ;  /* 0x0000000900057c02 */ /* 0x004fe20008000f00 */
[----:B------:R-:W-:Y:S01]  /*7e60*/  IMAD.U32 R4, RZ, RZ, UR8 ;  /* 0x00000008ff047e24 */ /* 0x000fe2000f8e00ff */
[----:B-1----:R-:W-:Y:S01]  /*7e70*/  MOV R7, UR7 ;  /* 0x0000000700077c02 */ /* 0x002fe20008000f00 */
[----:B------:R-:W-:Y:S01]  /*7e80*/  IMAD.U32 R6, RZ, RZ, UR6 ;  /* 0x00000006ff067e24 */ /* 0x000fe2000f8e00ff */
[----:B-----5:R-:W-:Y:S01]  /*7e90*/  MOV R11, UR5 ;  /* 0x00000005000b7c02 */ /* 0x020fe20008000f00 */
[----:B------:R-:W-:Y:S02]  /*7ea0*/  IMAD.U32 R10, RZ, RZ, UR4 ;  /* 0x00000004ff0a7e24 */ /* 0x000fe4000f8e00ff */
[----:B------:R-:W-:Y:S07]  /*7eb0*/  LEPC R20, `(.L_x_132) ;  /* 0x000000001014794e */ /* 0x000fee0000000000 */
[----:B---34-:R-:W-:Y:S05]  /*7ec0*/  CALL.ABS.NOINC R14 ;  /* 0x000000000e007343 */ /* 0x018fea0003c00000 */
.L_x_132:
[----:B------:R-:W-:Y:S05]  /*7ed0*/  WARPSYNC.ALL ;  /* 0x0000000000007948 */ /* 0x000fea0003800000 */
[----:B------:R-:W-:Y:S01]  /*7ee0*/  R2UR UR4, R33 ;  /* 0x00000000210472ca */ /* 0x000fe200000e0000 */
[----:B------:R-:W-:Y:S01]  /*7ef0*/  BSSY.RECONVERGENT B0, `(.L_x_133) ;  /* 0x000005b000007945 */ /* 0x000fe20003800200 */
[----:B------:R-:W-:Y:S02]  /*7f00*/  ISETP.NE.AND P6, PT, R77, RZ, PT ;  /* 0x000000ff4d00720c */ /* 0x000fe40003fc5270 */
[----:B------:R-:W-:Y:S02]  /*7f10*/  ISETP.NE.AND P0, PT, R72, RZ, PT ;  /* 0x000000ff4800720c */ /* 0x000fe40003f05270 */
[----:B------:R-:W-:Y:S02]  /*7f20*/  MOV R3, UR40 ;  /* 0x0000002800037c02 */ /* 0x000fe40008000f00 */
[----:B------:R-:W-:Y:S02]  /*7f30*/  MOV R0, UR37 ;  /* 0x0000002500007c02 */ /* 0x000fe40008000f00 */
[----:B------:R-:W-:Y:S03]  /*7f40*/  LEA R20, R80, UR48, 0x3 ;  /* 0x0000003050147c11 */ /* 0x000fe6000f8e18ff */
[----:B-1----:R-:W1:Y:S02]  /*7f50*/  LDTM.x16 R4, tmem[UR4+0x20] ;  /* 0x00002004000479ee */ /* 0x002e640008240000 */
[----:B------:R-:W-:Y:S04]  /*7f60*/  @P6 LEA R3, R3, UR48, 0x3 ;  /* 0x0000003003036c11 */ /* 0x000fe8000f8e18ff */
[----:B------:R-:W-:Y:S04]  /*7f70*/  @P6 IADD3 R3, PT, PT, R3, 0xf0, RZ ;  /* 0x000000f003036810 */ /* 0x000fe80007ffe0ff */
[----:B------:R-:W-:Y:S02]  /*7f80*/  @P6 PRMT R0, R0, 0x654, R3 ;  /* 0x0000065400006816 */ /* 0x000fe40000000003 */
[----:B------:R-:W-:Y:S01]  /*7f90*/  @P6 SHF.L.U32 R3, R68, 0x1f, RZ ;  /* 0x0000001f44036819 */ /* 0x000fe200000006ff */
        /* <DEDUP_REMOVED lines=80> */
.L_x_134:
[----:B------:R-:W-:Y:S05]  /*84a0*/  BSYNC.RECONVERGENT B0 ;  /* 0x0000000000007941 */ /* 0x000fea0003800200 */
.L_x_133:
        /* <DEDUP_REMOVED lines=19> */
.L_x_138:
[----:B------:R-:W-:Y:S05]  /*85e0*/  BSYNC B0 ;  /* 0x0000000000007941 */ /* 0x000fea0003800000 */
.L_x_137:
[----:B------:R-:W-:Y:S11]  /*85f0*/  ISETP.NE.AND P0, PT, R82, RZ, PT ;  /* 0x000000ff5200720c */ /* 0x000ff60003f05270 */
[----:B------:R-:W-:Y:S02]  /*8600*/  @!UPT UIADD3 URZ, UPT, UPT, URZ, URZ, URZ ;  /* 0x000000fffffff290 */ /* 0x000fe4000fffe0ff */
[----:B------:R2:W4:Y:S01]  /*8610*/  @P0 LDS R34, [R4] ;  /* 0x0000000004220984 */ /* 0x0005220000000800 */
[C---:B-1----:R-:W-:Y:S01]  /*8620*/  @P0 IMAD R3, R80.reuse, 0x2000, R69 ;  /* 0x0000200050030824 */ /* 0x042fe200078e0245 */
[----:B------:R-:W-:Y:S02]  /*8630*/  @P0 LEA R80, R80, R74, 0xd ;  /* 0x0000004a50500211 */ /* 0x000fe400078e68ff */
        /* <DEDUP_REMOVED lines=15> */
.L_x_136:
[----:B------:R-:W-:Y:S05]  /*8730*/  BSYNC B1 ;  /* 0x0000000000017941 */ /* 0x000fea0003800000 */
.L_x_135:
        /* <DEDUP_REMOVED lines=21> */
.L_x_140:
[----:B------:R-:W-:Y:S01]  /*8890*/  ISETP.NE.AND P0, PT, R72, RZ, PT ;  /* 0x000000ff4800720c */ /* 0x000fe20003f05270 */
[----:B------:R-:W-:Y:S05]  /*88a0*/  WARPSYNC.ALL ;  /* 0x0000000000007948 */ /* 0x000fea0003800000 */
[----:B------:R-:W-:Y:S01]  /*88b0*/  R2UR UR4, R33 ;  /* 0x00000000210472ca */ /* 0x000fe200000e0000 */
[----:B------:R-:W-:Y:S01]  /*88c0*/  BSSY.RECONVERGENT B0, `(.L_x_141) ;  /* 0x0000056000007945 */ /* 0x000fe20003800200 */
[----:B------:R-:W-:Y:S04]  /*88d0*/  IADD3 R0, PT, PT, R79, 0x150, RZ ;  /* 0x000001504f007810 */ /* 0x000fe80007ffe0ff */
[----:B------:R-:W-:Y:S07]  /*88e0*/  LOP3.LUT R0, R0, 0xfefffff8, RZ, 0xc0, !PT ;  /* 0xfefffff800007812 */ /* 0x000fee00078ec0ff */
[----:B-1----:R-:W1:Y:S01]  /*88f0*/  LDTM.x16 R4, tmem[UR4+0x30] ;  /* 0x00003004000479ee */ /* 0x002e620008240000 */
[----:B------:R-:W-:Y:S01]  /*8900*/  NOP ;  /* 0x0000000000007918 */ /* 0x000fe20000000000 */
[----:B-1----:R1:W-:Y:S01]  /*8910*/  SYNCS.ARRIVE.TRANS64.RED.A1T0 RZ, [R0+URZ], RZ ;  /* 0x000000ff00ff79a7 */ /* 0x0023e200081004ff */
[C---:B------:R-:W-:Y:S01]  /*8920*/  FMUL R4, R32.reuse, R4 ;  /* 0x0000000420047220 */ /* 0x040fe20000400000 */
        /* <DEDUP_REMOVED lines=79> */
.L_x_142:
[----:B------:R-:W-:Y:S05]  /*8e20*/  BSYNC.RECONVERGENT B0 ;  /* 0x0000000000007941 */ /* 0x000fea0003800200 */
.L_x_141:
[----:B------:R-:W-:Y:S01]  /*8e30*/  BAR.SYNC.DEFER_BLOCKING 0x1, 0x80 ;  /* 0x0042000000007b1d */ /* 0x000fe20000010000 */
[----:B------:R-:W-:Y:S01]  /*8e40*/  UISETP.NE.AND UP0, UPT, UR49, -0x4, UPT ;  /* 0xfffffffc3100788c */ /* 0x000fe2000bf05270 */
[----:B-1----:R-:W-:Y:S08]  /*8e50*/  IADD3 R0, PT, PT, R30, 0x1, RZ ;  /* 0x000000011e007810 */ /* 0x002ff00007ffe0ff */
[----:B------:R-:W-:Y:S05]  /*8e60*/  BRA.U !UP0, `(.L_x_143) ;  /* 0x0000000108287547 */ /* 0x000fea000b800000 */
[----:B------:R-:W-:Y:S01]  /*8e70*/  ISETP.NE.AND P0, PT, R77, RZ, PT ;  /* 0x000000ff4d00720c */ /* 0x000fe20003f05270 */
[----:B------:R-:W-:Y:S01]  /*8e80*/  IMAD.U32 R4, RZ, RZ, UR51 ;  /* 0x00000033ff047e24 */ /* 0x000fe2000f8e00ff */
[----:B------:R-:W-:Y:S01]  /*8e90*/  UIADD3 UR51, UPT, UPT, UR51, 0x1, URZ ;  /* 0x0000000133337890 */ /* 0x000fe2000fffe0ff */
[----:B------:R-:W-:Y:S03]  /*8ea0*/  IMAD.U32 R3, RZ, RZ, UR37 ;  /* 0x00000025ff037e24 */ /* 0x000fe6000f8e00ff */
[----:B------:R-:W-:Y:S04]  /*8eb0*/  UISETP.NE.AND UP0, UPT, UR51, 0x4, UPT ;  /* 0x000000043300788c */ /* 0x000fe8000bf05270 */
[----:B------:R-:W-:Y:S03]  /*8ec0*/  USEL UR51, UR51, URZ, UP0 ;  /* 0x000000ff33337287 */ /* 0x000fe60008000000 */
[----:B------:R-:W-:Y:S05]  /*8ed0*/  @P0 LEA R4, R4, UR48, 0x3 ;  /* 0x0000003004040c11 */ /* 0x000fea000f8e18ff */
[----:B------:R-:W-:Y:S05]  /*8ee0*/  @P0 VIADD R4, R4, 0xf0 ;  /* 0x000000f004040836 */ /* 0x000fea0000000000 */
[----:B------:R-:W-:Y:S04]  /*8ef0*/  @P0 PRMT R3, R3, 0x654, R4 ;  /* 0x0000065403030816 */ /* 0x000fe80000000004 */
[----:B------:R1:W-:Y:S03]  /*8f00*/  @P0 SYNCS.ARRIVE.TRANS64.RED.A1T0 RZ, [R3+URZ], RZ ;  /* 0x000000ff03ff09a7 */ /* 0x0003e600081004ff */
.L_x_143:
[----:B------:R-:W-:Y:S01]  /*8f10*/  ISETP.NE.AND P2, PT, R73, RZ, PT ;  /* 0x000000ff4900720c */ /* 0x000fe20003f45270 */
[----:B------:R-:W-:Y:S01]  /*8f20*/  UIADD3 UR49, UPT, UPT, UR49, 0x4, URZ ;  /* 0x0000000431317890 */ /* 0x000fe2000fffe0ff */
[----:B------:R-:W-:Y:S01]  /*8f30*/  ISETP.NE.AND P0, PT, R76, 0x2, PT ;  /* 0x000000024c00780c */ /* 0x000fe20003f05270 */
[----:B------:R-:W-:Y:S01]  /*8f40*/  IMAD.IADD R20, R27, 0x1, R51 ;  /* 0x000000011b147824 */ /* 0x000fe200078e0233 */
[----:B------:R-:W-:Y:S01]  /*8f50*/  ISETP.NE.AND P1, PT, R0, 0x2, PT ;  /* 0x000000020000780c */ /* 0x000fe20003f25270 */
[----:B------:R-:W-:Y:S01]  /*8f60*/  IMAD.IADD R21, R29, 0x1, R58 ;  /* 0x000000011d157824 */ /* 0x000fe200078e023a */
[----:B-1----:R-:W-:Y:S02]  /*8f70*/  SEL R3, RZ, 0x1, P0 ;  /* 0x00000001ff037807 */ /* 0x002fe40000000000 */
[----:B------:R-:W-:Y:S02]  /*8f80*/  SEL R4, RZ, 0x1, P1 ;  /* 0x00000001ff047807 */ /* 0x000fe40000800000 */
[----:B------:R-:W-:Y:S02]  /*8f90*/  LOP3.LUT R66, R66, R3, RZ, 0x3c, !PT ;  /* 0x0000000342427212 */ /* 0x000fe400078e3cff */
[----:B------:R-:W-:Y:S02]  /*8fa0*/  LOP3.LUT R67, R67, R4, RZ, 0x3c, !PT ;  /* 0x0000000443437212 */ /* 0x000fe400078e3cff */
[----:B------:R-:W-:Y:S02]  /*8fb0*/  @P2 R2UR UR36, R65 ;  /* 0x00000000412422ca */ /* 0x000fe400000e0000 */
[----:B------:R-:W-:Y:S02]  /*8fc0*/  SEL R76, R76, RZ, P0 ;  /* 0x000000ff4c4c7207 */ /* 0x000fe40000000000 */
[----:B------:R-:W-:Y:S01]  /*8fd0*/  SEL R30, R0, RZ, P1 ;  /* 0x000000ff001e7207 */ /* 0x000fe20000800000 */
[----:B------:R-:W-:Y:S10]  /*8fe0*/  @P2 BRA `(.L_x_144) ;  /* 0xffffffc800d82947 */ /* 0x000ff4000383ffff */
[----:B------:R-:W-:-:S09]  /*8ff0*/  UISETP.NE.AND UP0, UPT, UR50, URZ, UPT ;  /* 0x000000ff3200728c */ /* 0x000fd2000bf05270 */
[----:B------:R-:W-:Y:S05]  /*9000*/  BRA.U !UP0, `(.L_x_145) ;  /* 0x0000000108487547 */ /* 0x000fea000b800000 */
[----:B------:R-:W1:Y:S02]  /*9010*/  LDCU.64 UR4, c[0x0][0xa90] ;  /* 0x00015200ff0477ac */ /* 0x000e640008000a00 */
[----:B-1----:R-:W-:-:S04]  /*9020*/  UISETP.NE.U32.AND UP0, UPT, UR4, URZ, UPT ;  /* 0x000000ff0400728c */ /* 0x002fc8000bf05070 */
[----:B------:R-:W-:-:S09]  /*9030*/  UISETP.NE.AND.EX UP0, UPT, UR5, URZ, UPT, UP0 ;  /* 0x000000ff0500728c */ /* 0x000fd2000bf05300 */
[----:B------:R-:W-:Y:S05]  /*9040*/  BRA.U UP0, `(.L_x_146) ;  /* 0x00000001000c7547 */ /* 0x000fea000b800000 */
[----:B------:R-:W-:-:S13]  /*9050*/  FSETP.NEU.AND P0, PT, R35, RZ, PT ;  /* 0x000000ff2300720b */ /* 0x000fda0003f0d000 */
[----:B------:R-:W-:Y:S05]  /*9060*/  @!P0 EXIT ;  /* 0x000000000000894d */ /* 0x000fea0003800000 */
[----:B------:R-:W-:Y:S05]  /*9070*/  BRA `(.L_x_145) ;  /* 0x00000000002c7947 */ /* 0x000fea0003800000 */
.L_x_146:
[----:B------:R-:W-:Y:S01]  /*9080*/  ISETP.NE.AND P0, PT, R75, RZ, PT ;  /* 0x000000ff4b00720c */ /* 0x000fe20003f05270 */
[----:B------:R-:W-:-:S12]  /*9090*/  BSSY.RECONVERGENT B0, `(.L_x_145) ;  /* 0x0000009000007945 */ /* 0x000fd80003800200 */
[----:B------:R-:W-:Y:S05]  /*90a0*/  @P0 BRA `(.L_x_147) ;  /* 0x0000000000140947 */ /* 0x000fea0003800000 */
[----:B------:R-:W1:Y:S02]  /*90b0*/  LDCU.64 UR4, c[0x0][0xa88] ;  /* 0x00015100ff0477ac */ /* 0x000e640008000a00 */
[----:B-1----:R-:W-:-:S04]  /*90c0*/  ISETP.NE.U32.AND P0, PT, RZ, UR4, PT ;  /* 0x00000004ff007c0c */ /* 0x002fc8000bf05070 */
[----:B------:R-:W-:-:S13]  /*90d0*/  ISETP.NE.AND.EX P0, PT, RZ, UR5, PT, P0 ;  /* 0x00000005ff007c0c */ /* 0x000fda000bf05300 */
[----:B------:R-:W-:Y:S05]  /*90e0*/  @!P0 EXIT ;  /* 0x000000000000894d */ /* 0x000fea0003800000 */
[----:B------:R-:W-:Y:S05]  /*90f0*/  BRA `(.L_x_148) ;  /* 0x0000000000087947 */ /* 0x000fea0003800000 */
.L_x_147:
[----:B------:R-:W-:-:S13]  /*9100*/  FSETP.NEU.AND P0, PT, R35, RZ, PT ;  /* 0x000000ff2300720b */ /* 0x000fda0003f0d000 */
[----:B------:R-:W-:Y:S05]  /*9110*/  @!P0 EXIT ;  /* 0x000000000000894d */ /* 0x000fea0003800000 */
.L_x_148:
[----:B------:R-:W-:Y:S05]  /*9120*/  BSYNC.RECONVERGENT B0 ;  /* 0x0000000000007941 */ /* 0x000fea0003800200 */
.L_x_145:
[----:B------:R-:W-:Y:S01]  /*9130*/  ULEA UR4, UR51, UR48, 0x3 ;  /* 0x0000003033047291 */ /* 0x000fe2000f8e18ff */
[----:B------:R-:W-:-:S04]  /*9140*/  DEPBAR.LE SB0, 0x0 ;  /* 0x000080000000791a */ /* 0x000fc80000000000 */
[----:B------:R-:W-:-:S04]  /*9150*/  UIADD3 UR4, UPT, UPT, UR4, 0xf0, URZ ;  /* 0x000000f004047890 */ /* 0x000fc8000fffe0ff */
[----:B------:R-:W-:-:S09]  /*9160*/  UPRMT UR4, UR37, 0x654, UR4 ;  /* 0x0000065425047896 */ /* 0x000fd20008000004 */
[----:B------:R-:W-:Y:S01]  /*9170*/  SYNCS.ARRIVE.TRANS64.RED.A1T0 RZ, [UR4], RZ ;  /* 0x000000ffffff79a7 */ /* 0x000fe20008100404 */
[----:B------:R-:W-:Y:S05]  /*9180*/  EXIT ;  /* 0x000000000000794d */ /* 0x000fea0003800000 */
.L_x_25:
[----:B--2---:R2:W1:Y:S02]  /*9190*/  SYNCS.PHASECHK.TRANS64.TRYWAIT P0, [R5+URZ+0x170], R4 ;  /* 0x00017004050075a7 */ /* 0x00446400080011ff */
[----:B-1----:R-:W-:Y:S05]  /*91a0*/  @!P0 NANOSLEEP.SYNCS 0x989680 ;  /* 0x009896800000895d */ /* 0x002fea0003900000 */
[----:B------:R-:W1:Y:S02]  /*91b0*/  @!P0 SYNCS.PHASECHK.TRANS64 P0, [R5+URZ+0x170], R4 ;  /* 0x00017004050085a7 */ /* 0x000e6400080010ff */
[----:B-1----:R-:W-:Y:S05]  /*91c0*/  @!P0 BRA `(.L_x_25) ;  /* 0xfffffffc00f08947 */ /* 0x002fea000383ffff */
[----:B------:R-:W-:Y:S05]  /*91d0*/  BRA `(.L_x_149) ;  /* 0xffffff8400ac7947 */ /* 0x000fea000383ffff */
.L_x_28:
[----:B------:R-:W-:-:S07]  /*91e0*/  MOV R4, UR9 ;  /* 0x0000000900047c02 */ /* 0x000fce0008000f00 */
.L_x_150:
[----:B-1----:R1:W2:Y:S02]  /*91f0*/  SYNCS.PHASECHK.TRANS64.TRYWAIT P0, [R4+URZ+0x68], R5 ;  /* 0x00006805040075a7 */ /* 0x0022a400080011ff */
[----:B--2---:R-:W-:Y:S05]  /*9200*/  @!P0 NANOSLEEP.SYNCS 0x989680 ;  /* 0x009896800000895d */ /* 0x004fea0003900000 */
[----:B------:R-:W2:Y:S02]  /*9210*/  @!P0 SYNCS.PHASECHK.TRANS64 P0, [R4+URZ+0x68], R5 ;  /* 0x00006805040085a7 */ /* 0x000ea400080010ff */
[----:B--2---:R-:W-:Y:S05]  /*9220*/  @!P0 BRA `(.L_x_150) ;  /* 0xfffffffc00f08947 */ /* 0x004fea000383ffff */
[----:B------:R-:W-:Y:S05]  /*9230*/  BRA `(.L_x_27) ;  /* 0xffffff8800207947 */ /* 0x000fea000383ffff */
.L_x_31:
[----:B-1----:R1:W2:Y:S02]  /*9240*/  SYNCS.PHASECHK.TRANS64.TRYWAIT P0, [R8+URZ+0x120], R5 ;  /* 0x00012005080075a7 */ /* 0x0022a400080011ff */
[----:B--2---:R-:W-:Y:S05]  /*9250*/  @!P0 NANOSLEEP.SYNCS 0x989680 ;  /* 0x009896800000895d */ /* 0x004fea0003900000 */
[----:B------:R-:W2:Y:S02]  /*9260*/  @!P0 SYNCS.PHASECHK.TRANS64 P0, [R8+URZ+0x120], R5 ;  /* 0x00012005080085a7 */ /* 0x000ea400080010ff */
[----:B--2---:R-:W-:Y:S05]  /*9270*/  @!P0 BRA `(.L_x_31) ;  /* 0xfffffffc00f08947 */ /* 0x004fea000383ffff */
[----:B------:R-:W-:Y:S05]  /*9280*/  BRA `(.L_x_151) ;  /* 0xffffff8800c87947 */ /* 0x000fea000383ffff */
.L_x_35:
[----:B----4-:R-:W-:-:S07]  /*9290*/  MOV R0, UR4 ;  /* 0x0000000400007c02 */ /* 0x010fce0008000f00 */
.L_x_152:
[----:B-1----:R1:W2:Y:S02]  /*92a0*/  SYNCS.PHASECHK.TRANS64.TRYWAIT P0, [R0+URZ], R3 ;  /* 0x00000003000075a7 */ /* 0x0022a400080011ff */
[----:B--2---:R-:W-:Y:S05]  /*92b0*/  @!P0 NANOSLEEP.SYNCS 0x989680 ;  /* 0x009896800000895d */ /* 0x004fea0003900000 */
[----:B------:R-:W2:Y:S02]  /*92c0*/  @!P0 SYNCS.PHASECHK.TRANS64 P0, [R0+URZ], R3 ;  /* 0x00000003000085a7 */ /* 0x000ea400080010ff */
[----:B--2---:R-:W-:Y:S05]  /*92d0*/  @!P0 BRA `(.L_x_152) ;  /* 0xfffffffc00f08947 */ /* 0x004fea000383ffff */
[----:B------:R-:W-:Y:S05]  /*92e0*/  BRA `(.L_x_153) ;  /* 0xffffff9000387947 */ /* 0x000fea000383ffff */
.L_x_36:
[----:B----4-:R-:W-:-:S07]  /*92f0*/  MOV R0, UR4 ;  /* 0x0000000400007c02 */ /* 0x010fce0008000f00 */
.L_x_154:
[----:B-1----:R1:W2:Y:S02]  /*9300*/  SYNCS.PHASECHK.TRANS64.TRYWAIT P0, [R0+URZ], R3 ;  /* 0x00000003000075a7 */ /* 0x0022a400080011ff */
[----:B--2---:R-:W-:Y:S05]  /*9310*/  @!P0 NANOSLEEP.SYNCS 0x989680 ;  /* 0x009896800000895d */ /* 0x004fea0003900000 */
[----:B------:R-:W2:Y:S02]  /*9320*/  @!P0 SYNCS.PHASECHK.TRANS64 P0, [R0+URZ], R3 ;  /* 0x00000003000085a7 */ /* 0x000ea400080010ff */
[----:B--2---:R-:W-:Y:S05]  /*9330*/  @!P0 BRA `(.L_x_154) ;  /* 0xfffffffc00f08947 */ /* 0x004fea000383ffff */
[----:B------:R-:W-:Y:S05]  /*9340*/  BRA `(.L_x_155) ;  /* 0xffffff9000447947 */ /* 0x000fea000383ffff */
.L_x_37:
[----:B----4-:R-:W-:-:S07]  /*9350*/  MOV R0, UR4 ;  /* 0x0000000400007c02 */ /* 0x010fce0008000f00 */
.L_x_156:
[----:B-1----:R1:W2:Y:S02]  /*9360*/  SYNCS.PHASECHK.TRANS64.TRYWAIT P0, [R0+URZ], R3 ;  /* 0x00000003000075a7 */ /* 0x0022a400080011ff */
[----:B--2---:R-:W-:Y:S05]  /*9370*/  @!P0 NANOSLEEP.SYNCS 0x989680 ;  /* 0x009896800000895d */ /* 0x004fea0003900000 */
[----:B------:R-:W2:Y:S02]  /*9380*/  @!P0 SYNCS.PHASECHK.TRANS64 P0, [R0+URZ], R3 ;  /* 0x00000003000085a7 */ /* 0x000ea400080010ff */
[----:B--2---:R-:W-:Y:S05]  /*9390*/  @!P0 BRA `(.L_x_156) ;  /* 0xfffffffc00f08947 */ /* 0x004fea000383ffff */
[----:B------:R-:W-:Y:S05]  /*93a0*/  BRA `(.L_x_157) ;  /* 0xffffff9000507947 */ /* 0x000fea000383ffff */
.L_x_38:
[----:B----4-:R-:W-:-:S07]  /*93b0*/  MOV R0, UR4 ;  /* 0x0000000400007c02 */ /* 0x010fce0008000f00 */
.L_x_158:
[----:B-1----:R1:W2:Y:S02]  /*93c0*/  SYNCS.PHASECHK.TRANS64.TRYWAIT P0, [R0+URZ], R3 ;  /* 0x00000003000075a7 */ /* 0x0022a400080011ff */
[----:B--2---:R-:W-:Y:S05]  /*93d0*/  @!P0 NANOSLEEP.SYNCS 0x989680 ;  /* 0x009896800000895d */ /* 0x004fea0003900000 */
[----:B------:R-:W2:Y:S02]  /*93e0*/  @!P0 SYNCS.PHASECHK.TRANS64 P0, [R0+URZ], R3 ;  /* 0x00000003000085a7 */ /* 0x000ea400080010ff */
[----:B--2---:R-:W-:Y:S05]  /*93f0*/  @!P0 BRA `(.L_x_158) ;  /* 0xfffffffc00f08947 */ /* 0x004fea000383ffff */
[----:B------:R-:W-:Y:S05]  /*9400*/  BRA `(.L_x_159) ;  /* 0xffffff90005c7947 */ /* 0x000fea000383ffff */
.L_x_39:
[----:B----4-:R-:W-:-:S07]  /*9410*/  MOV R0, UR4 ;  /* 0x0000000400007c02 */ /* 0x010fce0008000f00 */
.L_x_160:
[----:B-1----:R1:W2:Y:S02]  /*9420*/  SYNCS.PHASECHK.TRANS64.TRYWAIT P0, [R0+URZ], R3 ;  /* 0x00000003000075a7 */ /* 0x0022a400080011ff */
[----:B--2---:R-:W-:Y:S05]  /*9430*/  @!P0 NANOSLEEP.SYNCS 0x989680 ;  /* 0x009896800000895d */ /* 0x004fea0003900000 */
[----:B------:R-:W2:Y:S02]  /*9440*/  @!P0 SYNCS.PHASECHK.TRANS64 P0, [R0+URZ], R3 ;  /* 0x00000003000085a7 */ /* 0x000ea400080010ff */
[----:B--2---:R-:W-:Y:S05]  /*9450*/  @!P0 BRA `(.L_x_160) ;  /* 0xfffffffc00f08947 */ /* 0x004fea000383ffff */
[----:B------:R-:W-:Y:S05]  /*9460*/  BRA `(.L_x_161) ;  /* 0xffffff9000687947 */ /* 0x000fea000383ffff */
.L_x_40:
[----:B----4-:R-:W-:-:S07]  /*9470*/  MOV R0, UR4 ;  /* 0x0000000400007c02 */ /* 0x010fce0008000f00 */
.L_x_162:
[----:B-1----:R1:W2:Y:S02]  /*9480*/  SYNCS.PHASECHK.TRANS64.TRYWAIT P0, [R0+URZ], R3 ;  /* 0x00000003000075a7 */ /* 0x0022a400080011ff */
[----:B--2---:R-:W-:Y:S05]  /*9490*/  @!P0 NANOSLEEP.SYNCS 0x989680 ;  /* 0x009896800000895d */ /* 0x004fea0003900000 */
[----:B------:R-:W2:Y:S02]  /*94a0*/  @!P0 SYNCS.PHASECHK.TRANS64 P0, [R0+URZ], R3 ;  /* 0x00000003000085a7 */ /* 0x000ea400080010ff */
[----:B--2---:R-:W-:Y:S05]  /*94b0*/  @!P0 BRA `(.L_x_162) ;  /* 0xfffffffc00f08947 */ /* 0x004fea000383ffff */
[----:B------:R-:W-:Y:S05]  /*94c0*/  BRA `(.L_x_163) ;  /* 0xffffff9000747947 */ /* 0x000fea000383ffff */
.L_x_41:
[----:B----4-:R-:W-:-:S07]  /*94d0*/  MOV R0, UR4 ;  /* 0x0000000400007c02 */ /* 0x010fce0008000f00 */
.L_x_164:
[----:B-1----:R1:W2:Y:S02]  /*94e0*/  SYNCS.PHASECHK.TRANS64.TRYWAIT P0, [R0+URZ], R3 ;  /* 0x00000003000075a7 */ /* 0x0022a400080011ff */
[----:B--2---:R-:W-:Y:S05]  /*94f0*/  @!P0 NANOSLEEP.SYNCS 0x989680 ;  /* 0x009896800000895d */ /* 0x004fea0003900000 */
[----:B------:R-:W2:Y:S02]  /*9500*/  @!P0 SYNCS.PHASECHK.TRANS64 P0, [R0+URZ], R3 ;  /* 0x00000003000085a7 */ /* 0x000ea400080010ff */
[----:B--2---:R-:W-:Y:S05]  /*9510*/  @!P0 BRA `(.L_x_164) ;  /* 0xfffffffc00f08947 */ /* 0x004fea000383ffff */
[----:B------:R-:W-:Y:S05]  /*9520*/  BRA `(.L_x_165) ;  /* 0xffffff9000807947 */ /* 0x000fea000383ffff */
.L_x_42:
[----:B----4-:R-:W-:-:S07]  /*9530*/  MOV R0, UR4 ;  /* 0x0000000400007c02 */ /* 0x010fce0008000f00 */
.L_x_166:
[----:B-1----:R1:W2:Y:S02]  /*9540*/  SYNCS.PHASECHK.TRANS64.TRYWAIT P0, [R0+URZ], R3 ;  /* 0x00000003000075a7 */ /* 0x0022a400080011ff */
[----:B--2---:R-:W-:Y:S05]  /*9550*/  @!P0 NANOSLEEP.SYNCS 0x989680 ;  /* 0x009896800000895d */ /* 0x004fea0003900000 */
[----:B------:R-:W2:Y:S02]  /*9560*/  @!P0 SYNCS.PHASECHK.TRANS64 P0, [R0+URZ], R3 ;  /* 0x00000003000085a7 */ /* 0x000ea400080010ff */
[----:B--2---:R-:W-:Y:S05]  /*9570*/  @!P0 BRA `(.L_x_166) ;  /* 0xfffffffc00f08947 */ /* 0x004fea000383ffff */
[----:B------:R-:W-:Y:S05]  /*9580*/  BRA `(.L_x_167) ;  /* 0xffffff90008c7947 */ /* 0x000fea000383ffff */
.L_x_43:
[----:B----4-:R-:W-:-:S07]  /*9590*/  MOV R0, UR4 ;  /* 0x0000000400007c02 */ /* 0x010fce0008000f00 */
.L_x_168:
[----:B-1----:R1:W2:Y:S02]  /*95a0*/  SYNCS.PHASECHK.TRANS64.TRYWAIT P0, [R0+URZ], R3 ;  /* 0x00000003000075a7 */ /* 0x0022a400080011ff */
[----:B--2---:R-:W-:Y:S05]  /*95b0*/  @!P0 NANOSLEEP.SYNCS 0x989680 ;  /* 0x009896800000895d */ /* 0x004fea0003900000 */
[----:B------:R-:W2:Y:S02]  /*95c0*/  @!P0 SYNCS.PHASECHK.TRANS64 P0, [R0+URZ], R3 ;  /* 0x00000003000085a7 */ /* 0x000ea400080010ff */
[----:B--2---:R-:W-:Y:S05]  /*95d0*/  @!P0 BRA `(.L_x_168) ;  /* 0xfffffffc00f08947 */ /* 0x004fea000383ffff */
[----:B------:R-:W-:Y:S05]  /*95e0*/  BRA `(.L_x_169) ;  /* 0xffffff9000987947 */ /* 0x000fea000383ffff */
.L_x_44:
[----:B----4-:R-:W-:-:S07]  /*95f0*/  MOV R0, UR4 ;  /* 0x0000000400007c02 */ /* 0x010fce0008000f00 */
.L_x_170:
[----:B-1----:R1:W2:Y:S02]  /*9600*/  SYNCS.PHASECHK.TRANS64.TRYWAIT P0, [R0+URZ], R3 ;  /* 0x00000003000075a7 */ /* 0x0022a400080011ff */
[----:B--2---:R-:W-:Y:S05]  /*9610*/  @!P0 NANOSLEEP.SYNCS 0x989680 ;  /* 0x009896800000895d */ /* 0x004fea0003900000 */
[----:B------:R-:W2:Y:S02]  /*9620*/  @!P0 SYNCS.PHASECHK.TRANS64 P0, [R0+URZ], R3 ;  /* 0x00000003000085a7 */ /* 0x000ea400080010ff */
[----:B--2---:R-:W-:Y:S05]  /*9630*/  @!P0 BRA `(.L_x_170) ;  /* 0xfffffffc00f08947 */ /* 0x004fea000383ffff */
[----:B------:R-:W-:Y:S05]  /*9640*/  BRA `(.L_x_171) ;  /* 0xffffff9000a47947 */ /* 0x000fea000383ffff */
.L_x_45:
[----:B----4-:R-:W-:-:S07]  /*9650*/  MOV R0, UR4 ;  /* 0x0000000400007c02 */ /* 0x010fce0008000f00 */
.L_x_172:
[----:B-1----:R1:W2:Y:S02]  /*9660*/  SYNCS.PHASECHK.TRANS64.TRYWAIT P0, [R0+URZ], R3 ;  /* 0x00000003000075a7 */ /* 0x0022a400080011ff */
[----:B--2---:R-:W-:Y:S05]  /*9670*/  @!P0 NANOSLEEP.SYNCS 0x989680 ;  /* 0x009896800000895d */ /* 0x004fea0003900000 */
[----:B------:R-:W2:Y:S02]  /*9680*/  @!P0 SYNCS.PHASECHK.TRANS64 P0, [R0+URZ], R3 ;  /* 0x00000003000085a7 */ /* 0x000ea400080010ff */
[----:B--2---:R-:W-:Y:S05]  /*9690*/  @!P0 BRA `(.L_x_172) ;  /* 0xfffffffc00f08947 */ /* 0x004fea000383ffff */
[----:B------:R-:W-:Y:S05]  /*96a0*/  BRA `(.L_x_173) ;  /* 0xffffff9000b07947 */ /* 0x000fea000383ffff */
.L_x_46:
[----:B----4-:R-:W-:-:S07]  /*96b0*/  MOV R0, UR4 ;  /* 0x0000000400007c02 */ /* 0x010fce0008000f00 */
.L_x_174:
[----:B-1----:R1:W2:Y:S02]  /*96c0*/  SYNCS.PHASECHK.TRANS64.TRYWAIT P0, [R0+URZ], R3 ;  /* 0x00000003000075a7 */ /* 0x0022a400080011ff */
[----:B--2---:R-:W-:Y:S05]  /*96d0*/  @!P0 NANOSLEEP.SYNCS 0x989680 ;  /* 0x009896800000895d */ /* 0x004fea0003900000 */
[----:B------:R-:W2:Y:S02]  /*96e0*/  @!P0 SYNCS.PHASECHK.TRANS64 P0, [R0+URZ], R3 ;  /* 0x00000003000085a7 */ /* 0x000ea400080010ff */
[----:B--2---:R-:W-:Y:S05]  /*96f0*/  @!P0 BRA `(.L_x_174) ;  /* 0xfffffffc00f08947 */ /* 0x004fea000383ffff */
[----:B------:R-:W-:Y:S05]  /*9700*/  BRA `(.L_x_175) ;  /* 0xffffff9000bc7947 */ /* 0x000fea000383ffff */
.L_x_49:
[----:B-1----:R1:W2:Y:S02]  /*9710*/  SYNCS.PHASECHK.TRANS64.TRYWAIT P0, [R0+URZ+0x160], R5 ;  /* 0x00016005000075a7 */ /* 0x0022a400080011ff */
[----:B--2---:R-:W-:Y:S05]  /*9720*/  @!P0 NANOSLEEP.SYNCS 0x989680 ;  /* 0x009896800000895d */ /* 0x004fea0003900000 */
[----:B------:R-:W2:Y:S02]  /*9730*/  @!P0 SYNCS.PHASECHK.TRANS64 P0, [R0+URZ+0x160], R5 ;  /* 0x00016005000085a7 */ /* 0x000ea400080010ff */
[----:B--2---:R-:W-:Y:S05]  /*9740*/  @!P0 BRA `(.L_x_49) ;  /* 0xfffffffc00f08947 */ /* 0x004fea000383ffff */
[----:B------:R-:W-:Y:S05]  /*9750*/  BRA `(.L_x_176) ;  /* 0xffffff9400187947 */ /* 0x000fea000383ffff */
.L_x_50:
[----:B------:R-:W-:-:S07]  /*9760*/  MOV R0, UR5 ;  /* 0x0000000500007c02 */ /* 0x000fce0008000f00 */
.L_x_177:
[----:B-1----:R1:W2:Y:S02]  /*9770*/  SYNCS.PHASECHK.TRANS64.TRYWAIT P0, [R0+URZ+0x130], R7 ;  /* 0x00013007000075a7 */ /* 0x0022a400080011ff */
[----:B--2---:R-:W-:Y:S05]  /*9780*/  @!P0 NANOSLEEP.SYNCS 0x989680 ;  /* 0x009896800000895d */ /* 0x004fea0003900000 */
[----:B------:R-:W2:Y:S02]  /*9790*/  @!P0 SYNCS.PHASECHK.TRANS64 P0, [R0+URZ+0x130], R7 ;  /* 0x00013007000085a7 */ /* 0x000ea400080010ff */
[----:B--2---:R-:W-:Y:S05]  /*97a0*/  @!P0 BRA `(.L_x_177) ;  /* 0xfffffffc00f08947 */ /* 0x004fea000383ffff */
[----:B------:R-:W-:Y:S05]  /*97b0*/  BRA `(.L_x_178) ;  /* 0xffffff9400287947 */ /* 0x000fea000383ffff */
.L_x_51:
[----:B-1----:R1:W2:Y:S02]  /*97c0*/  SYNCS.PHASECHK.TRANS64.TRYWAIT P1, [R0+URZ+0x120], R5 ;  /* 0x00012005000075a7 */ /* 0x0022a400080211ff */
[----:B--2---:R-:W-:Y:S05]  /*97d0*/  @!P1 NANOSLEEP.SYNCS 0x989680 ;  /* 0x009896800000995d */ /* 0x004fea0003900000 */
[----:B------:R-:W2:Y:S02]  /*97e0*/  @!P1 SYNCS.PHASECHK.TRANS64 P1, [R0+URZ+0x120], R5 ;  /* 0x00012005000095a7 */ /* 0x000ea400080210ff */
[----:B--2---:R-:W-:Y:S05]  /*97f0*/  @!P1 BRA `(.L_x_51) ;  /* 0xfffffffc00f09947 */ /* 0x004fea000383ffff */
[----:B------:R-:W-:Y:S05]  /*9800*/  BRA `(.L_x_179) ;  /* 0xffffff9400587947 */ /* 0x000fea000383ffff */
.L_x_54:
[----:B------:R-:W-:-:S07]  /*9810*/  MOV R0, UR5 ;  /* 0x0000000500007c02 */ /* 0x000fce0008000f00 */
.L_x_180:
[----:B-1----:R1:W2:Y:S02]  /*9820*/  SYNCS.PHASECHK.TRANS64.TRYWAIT P0, [R0+URZ+0x130], R3 ;  /* 0x00013003000075a7 */ /* 0x0022a400080011ff */
[----:B--2---:R-:W-:Y:S05]  /*9830*/  @!P0 NANOSLEEP.SYNCS 0x989680 ;  /* 0x009896800000895d */ /* 0x004fea0003900000 */
[----:B------:R-:W2:Y:S02]  /*9840*/  @!P0 SYNCS.PHASECHK.TRANS64 P0, [R0+URZ+0x130], R3 ;  /* 0x00013003000085a7 */ /* 0x000ea400080010ff */
[----:B--2---:R-:W-:Y:S05]  /*9850*/  @!P0 BRA `(.L_x_180) ;  /* 0xfffffffc00f08947 */ /* 0x004fea000383ffff */
[----:B------:R-:W-:Y:S05]  /*9860*/  BRA `(.L_x_53) ;  /* 0xffffff9400ac7947 */ /* 0x000fea000383ffff */
.L_x_63:
[----:B-1----:R-:W-:-:S04]  /*9870*/  MOV R4, UR6 ;  /* 0x0000000600047c02 */ /* 0x002fc80008000f00 */
[----:B------:R1:W2:Y:S03]  /*9880*/  SYNCS.PHASECHK.TRANS64.TRYWAIT P0, [R4+URZ+0x8], R5 ;  /* 0x00000805040075a7 */ /* 0x0002a600080011ff */
[----:B--2---:R-:W-:Y:S05]  /*9890*/  @!P0 NANOSLEEP.SYNCS 0x989680 ;  /* 0x009896800000895d */ /* 0x004fea0003900000 */
[----:B------:R-:W2:Y:S02]  /*98a0*/  @!P0 SYNCS.PHASECHK.TRANS64 P0, [R4+URZ+0x8], R5 ;  /* 0x00000805040085a7 */ /* 0x000ea400080010ff */
[----:B--2---:R-:W-:Y:S05]  /*98b0*/  @!P0 BRA `(.L_x_63) ;  /* 0xfffffffc00ec8947 */ /* 0x004fea000383ffff */
[----:B------:R-:W-:Y:S05]  /*98c0*/  BRA `(.L_x_62) ;  /* 0xffffff9800607947 */ /* 0x000fea000383ffff */
.L_x_65:
[----:B------:R-:W-:Y:S01]  /*98d0*/  BSSY B0, `(.L_x_181) ;  /* 0x0000006000007945 */ /* 0x000fe20003800000 */
[----:B------:R-:W-:-:S07]  /*98e0*/  MOV R15, 0xffffffff ;  /* 0xffffffff000f7802 */ /* 0x000fce0000000f00 */
[----:B-1---5:R-:W-:Y:S05]  /*98f0*/  WARPSYNC.COLLECTIVE R15, `(.L_x_182) ;  /* 0x000000000f0c7348 */ /* 0x022fea0003c00000 */
[----:B------:R-:W-:Y:S02]  /*9900*/  ELECT P6, UR79, PT ;  /* 0x00000000004f782f */ /* 0x000fe400038c0000 */
[----:B------:R-:W-:Y:S01]  /*9910*/  MOV R14, UR79 ;  /* 0x0000004f000e7c02 */ /* 0x000fe20008000f00 */
[----:B-1---5:R-:W-:Y:S10]  /*9920*/  ENDCOLLECTIVE ;  /* 0x000000000000791b */ /* 0x022ff40003800000 */
.L_x_182:
[----:B------:R-:W-:Y:S05]  /*9930*/  BSYNC B0 ;  /* 0x0000000000007941 */ /* 0x000fea0003800000 */
.L_x_181:
[----:B------:R-:W-:Y:S05]  /*9940*/  BRA `(.L_x_183) ;  /* 0xffffff9800907947 */ /* 0x000fea000383ffff */
.L_x_67:
[----:B-1----:R-:W-:-:S04]  /*9950*/  MOV R2, UR6 ;  /* 0x0000000600027c02 */ /* 0x002fc80008000f00 */
[----:B------:R1:W2:Y:S03]  /*9960*/  SYNCS.PHASECHK.TRANS64.TRYWAIT P0, [R2+URZ+0x8], R3 ;  /* 0x00000803020075a7 */ /* 0x0002a600080011ff */
[----:B--2---:R-:W-:Y:S05]  /*9970*/  @!P0 NANOSLEEP.SYNCS 0x989680 ;  /* 0x009896800000895d */ /* 0x004fea0003900000 */
[----:B------:R-:W2:Y:S02]  /*9980*/  @!P0 SYNCS.PHASECHK.TRANS64 P0, [R2+URZ+0x8], R3 ;  /* 0x00000803020085a7 */ /* 0x000ea400080010ff */
[----:B--2---:R-:W-:Y:S05]  /*9990*/  @!P0 BRA `(.L_x_67) ;  /* 0xfffffffc00ec8947 */ /* 0x004fea000383ffff */
[----:B------:R-:W-:Y:S05]  /*99a0*/  BRA `(.L_x_66) ;  /* 0xffffff9800947947 */ /* 0x000fea000383ffff */
.L_x_68:
[----:B-1----:R1:W2:Y:S02]  /*99b0*/  SYNCS.PHASECHK.TRANS64.TRYWAIT P0, [R0+URZ+0x120], R5 ;  /* 0x00012005000075a7 */ /* 0x0022a400080011ff */
[----:B--2---:R-:W-:Y:S05]  /*99c0*/  @!P0 NANOSLEEP.SYNCS 0x989680 ;  /* 0x009896800000895d */ /* 0x004fea0003900000 */
[----:B------:R-:W2:Y:S02]  /*99d0*/  @!P0 SYNCS.PHASECHK.TRANS64 P0, [R0+URZ+0x120], R5 ;  /* 0x00012005000085a7 */ /* 0x000ea400080010ff */
[----:B--2---:R-:W-:Y:S05]  /*99e0*/  @!P0 BRA `(.L_x_68) ;  /* 0xfffffffc00f08947 */ /* 0x004fea000383ffff */
[----:B------:R-:W-:Y:S05]  /*99f0*/  BRA `(.L_x_184) ;  /* 0xffffff9c00747947 */ /* 0x000fea000383ffff */
.L_x_70:
[----:B------:R-:W-:-:S07]  /*9a00*/  MOV R0, UR9 ;  /* 0x0000000900007c02 */ /* 0x000fce0008000f00 */
.L_x_185:
[----:B-1----:R1:W2:Y:S02]  /*9a10*/  SYNCS.PHASECHK.TRANS64.TRYWAIT P0, [R0+URZ+0x150], R5 ;  /* 0x00015005000075a7 */ /* 0x0022a400080011ff */
[----:B--2---:R-:W-:Y:S05]  /*9a20*/  @!P0 NANOSLEEP.SYNCS 0x989680 ;  /* 0x009896800000895d */ /* 0x004fea0003900000 */
[----:B------:R-:W2:Y:S02]  /*9a30*/  @!P0 SYNCS.PHASECHK.TRANS64 P0, [R0+URZ+0x150], R5 ;  /* 0x00015005000085a7 */ /* 0x000ea400080010ff */
[----:B--2---:R-:W-:Y:S05]  /*9a40*/  @!P0 BRA `(.L_x_185) ;  /* 0xfffffffc00f08947 */ /* 0x004fea000383ffff */
[----:B------:R-:W-:Y:S05]  /*9a50*/  BRA `(.L_x_186) ;  /* 0xffffff9c00c07947 */ /* 0x000fea000383ffff */
.L_x_73:
[----:B------:R-:W-:Y:S07]  /*9a60*/  MOV R0, UR8 ;  /* 0x0000000800007c02 */ /* 0x000fee0008000f00 */
.L_x_187:
[----:B-1----:R1:W2:Y:S02]  /*9a70*/  SYNCS.PHASECHK.TRANS64.TRYWAIT P0, [R0+URZ], R5 ;  /* 0x00000005000075a7 */ /* 0x0022a400080011ff */
[----:B--2---:R-:W-:Y:S05]  /*9a80*/  @!P0 NANOSLEEP.SYNCS 0x989680 ;  /* 0x009896800000895d */ /* 0x004fea0003900000 */
[----:B------:R-:W2:Y:S02]  /*9a90*/  @!P0 SYNCS.PHASECHK.TRANS64 P0, [R0+URZ], R5 ;  /* 0x00000005000085a7 */ /* 0x000ea400080010ff */
[----:B--2---:R-:W-:Y:S05]  /*9aa0*/  @!P0 BRA `(.L_x_187) ;  /* 0xfffffffc00f08947 */ /* 0x004fea000383ffff */
[----:B------:R-:W-:Y:S05]  /*9ab0*/  BRA `(.L_x_72) ;  /* 0xffffff9c00e47947 */ /* 0x000fea000383ffff */
.L_x_78:
[----:B-1----:R-:W-:-:S07]  /*9ac0*/  MOV R0, UR4 ;  /* 0x0000000400007c02 */ /* 0x002fce0008000f00 */
.L_x_188:
[----:B-1----:R1:W3:Y:S02]  /*9ad0*/  SYNCS.PHASECHK.TRANS64.TRYWAIT P0, [R0+URZ], R3 ;  /* 0x00000003000075a7 */ /* 0x0022e400080011ff */
[----:B---3--:R-:W-:Y:S05]  /*9ae0*/  @!P0 NANOSLEEP.SYNCS 0x989680 ;  /* 0x009896800000895d */ /* 0x008fea0003900000 */
[----:B------:R-:W3:Y:S02]  /*9af0*/  @!P0 SYNCS.PHASECHK.TRANS64 P0, [R0+URZ], R3 ;  /* 0x00000003000085a7 */ /* 0x000ee400080010ff */
[----:B---3--:R-:W-:Y:S05]  /*9b00*/  @!P0 BRA `(.L_x_188) ;  /* 0xfffffffc00f08947 */ /* 0x008fea000383ffff */
[----:B------:R-:W-:Y:S05]  /*9b10*/  BRA `(.L_x_189) ;  /* 0xffffffa400047947 */ /* 0x000fea000383ffff */
.L_x_81:
[----:B------:R-:W-:-:S07]  /*9b20*/  MOV R0, UR6 ;  /* 0x0000000600007c02 */ /* 0x000fce0008000f00 */
.L_x_190:
[----:B-1----:R1:W3:Y:S02]  /*9b30*/  SYNCS.PHASECHK.TRANS64.TRYWAIT P1, [R0+URZ+0x180], R3 ;  /* 0x00018003000075a7 */ /* 0x0022e400080211ff */
[----:B---3--:R-:W-:Y:S05]  /*9b40*/  @!P1 NANOSLEEP.SYNCS 0x989680 ;  /* 0x009896800000995d */ /* 0x008fea0003900000 */
[----:B------:R-:W3:Y:S02]  /*9b50*/  @!P1 SYNCS.PHASECHK.TRANS64 P1, [R0+URZ+0x180], R3 ;  /* 0x00018003000095a7 */ /* 0x000ee400080210ff */
[----:B---3--:R-:W-:Y:S05]  /*9b60*/  @!P1 BRA `(.L_x_190) ;  /* 0xfffffffc00f09947 */ /* 0x008fea000383ffff */
[----:B------:R-:W-:Y:S05]  /*9b70*/  BRA `(.L_x_191) ;  /* 0xffffffa400507947 */ /* 0x000fea000383ffff */
.L_x_86:
[----:B----4-:R4:W1:Y:S02]  /*9b80*/  SYNCS.PHASECHK.TRANS64.TRYWAIT P0, [R0+URZ+0x120], R3 ;  /* 0x00012003000075a7 */ /* 0x01086400080011ff */
[----:B-1----:R-:W-:Y:S05]  /*9b90*/  @!P0 NANOSLEEP.SYNCS 0x989680 ;  /* 0x009896800000895d */ /* 0x002fea0003900000 */
[----:B------:R-:W1:Y:S02]  /*9ba0*/  @!P0 SYNCS.PHASECHK.TRANS64 P0, [R0+URZ+0x120], R3 ;  /* 0x00012003000085a7 */ /* 0x000e6400080010ff */
[----:B-1----:R-:W-:Y:S05]  /*9bb0*/  @!P0 BRA `(.L_x_86) ;  /* 0xfffffffc00f08947 */ /* 0x002fea000383ffff */
[----:B------:R-:W-:Y:S05]  /*9bc0*/  BRA `(.L_x_192) ;  /* 0xffffffa8006c7947 */ /* 0x000fea000383ffff */
.L_x_89:
[----:B------:R-:W-:Y:S07]  /*9bd0*/  MOV R0, UR6 ;  /* 0x0000000600007c02 */ /* 0x000fee0008000f00 */
.L_x_193:
[----:B----4-:R4:W1:Y:S02]  /*9be0*/  SYNCS.PHASECHK.TRANS64.TRYWAIT P0, [R0+URZ+0x118], R3 ;  /* 0x00011803000075a7 */ /* 0x01086400080011ff */
[----:B-1----:R-:W-:Y:S05]  /*9bf0*/  @!P0 NANOSLEEP.SYNCS 0x989680 ;  /* 0x009896800000895d */ /* 0x002fea0003900000 */
[----:B------:R-:W1:Y:S02]  /*9c00*/  @!P0 SYNCS.PHASECHK.TRANS64 P0, [R0+URZ+0x118], R3 ;  /* 0x00011803000085a7 */ /* 0x000e6400080010ff */
[----:B-1----:R-:W-:Y:S05]  /*9c10*/  @!P0 BRA `(.L_x_193) ;  /* 0xfffffffc00f08947 */ /* 0x002fea000383ffff */
[----:B------:R-:W-:Y:S05]  /*9c20*/  BRA `(.L_x_88) ;  /* 0xffffffac004c7947 */ /* 0x000fea000383ffff */
.L_x_92:
[----:B------:R-:W-:Y:S07]  /*9c30*/  MOV R0, UR6 ;  /* 0x0000000600007c02 */ /* 0x000fee0008000f00 */
.L_x_194:
[----:B--2---:R2:W4:Y:S02]  /*9c40*/  SYNCS.PHASECHK.TRANS64.TRYWAIT P0, [R0+URZ+0xf0], R11 ;  /* 0x0000f00b000075a7 */ /* 0x00452400080011ff */
[----:B----4-:R-:W-:Y:S05]  /*9c50*/  @!P0 NANOSLEEP.SYNCS 0x989680 ;  /* 0x009896800000895d */ /* 0x010fea0003900000 */
[----:B------:R-:W4:Y:S02]  /*9c60*/  @!P0 SYNCS.PHASECHK.TRANS64 P0, [R0+URZ+0xf0], R11 ;  /* 0x0000f00b000085a7 */ /* 0x000f2400080010ff */
[----:B----4-:R-:W-:Y:S05]  /*9c70*/  @!P0 BRA `(.L_x_194) ;  /* 0xfffffffc00f08947 */ /* 0x010fea000383ffff */
[----:B------:R-:W-:Y:S05]  /*9c80*/  BRA `(.L_x_195) ;  /* 0xffffffac00c47947 */ /* 0x000fea000383ffff */
.L_x_93:
[----:B------:R-:W-:Y:S07]  /*9c90*/  MOV R0, UR6 ;  /* 0x0000000600007c02 */ /* 0x000fee0008000f00 */
.L_x_196:
[----:B--2---:R2:W4:Y:S02]  /*9ca0*/  SYNCS.PHASECHK.TRANS64.TRYWAIT P0, [R0+URZ+0xf8], R11 ;  /* 0x0000f80b000075a7 */ /* 0x00452400080011ff */
[----:B----4-:R-:W-:Y:S05]  /*9cb0*/  @!P0 NANOSLEEP.SYNCS 0x989680 ;  /* 0x009896800000895d */ /* 0x010fea0003900000 */
[----:B------:R-:W4:Y:S02]  /*9cc0*/  @!P0 SYNCS.PHASECHK.TRANS64 P0, [R0+URZ+0xf8], R11 ;  /* 0x0000f80b000085a7 */ /* 0x000f2400080010ff */
[----:B----4-:R-:W-:Y:S05]  /*9cd0*/  @!P0 BRA `(.L_x_196) ;  /* 0xfffffffc00f08947 */ /* 0x010fea000383ffff */
[----:B------:R-:W-:Y:S05]  /*9ce0*/  BRA `(.L_x_197) ;  /* 0xffffffb000547947 */ /* 0x000fea000383ffff */
.L_x_94:
[----:B------:R-:W-:Y:S07]  /*9cf0*/  MOV R0, UR6 ;  /* 0x0000000600007c02 */ /* 0x000fee0008000f00 */
.L_x_198:
[----:B--2---:R2:W4:Y:S02]  /*9d00*/  SYNCS.PHASECHK.TRANS64.TRYWAIT P0, [R0+URZ+0x100], R11 ;  /* 0x0001000b000075a7 */ /* 0x00452400080011ff */
[----:B----4-:R-:W-:Y:S05]  /*9d10*/  @!P0 NANOSLEEP.SYNCS 0x989680 ;  /* 0x009896800000895d */ /* 0x010fea0003900000 */
[----:B------:R-:W4:Y:S02]  /*9d20*/  @!P0 SYNCS.PHASECHK.TRANS64 P0, [R0+URZ+0x100], R11 ;  /* 0x0001000b000085a7 */ /* 0x000f2400080010ff */
[----:B----4-:R-:W-:Y:S05]  /*9d30*/  @!P0 BRA `(.L_x_198) ;  /* 0xfffffffc00f08947 */ /* 0x010fea000383ffff */
[----:B------:R-:W-:Y:S05]  /*9d40*/  BRA `(.L_x_199) ;  /* 0xffffffb000ec7947 */ /* 0x000fea000383ffff */
.L_x_95:
[----:B------:R-:W-:Y:S07]  /*9d50*/  MOV R0, UR6 ;  /* 0x0000000600007c02 */ /* 0x000fee0008000f00 */
.L_x_200:
[----:B-1----:R1:W2:Y:S02]  /*9d60*/  SYNCS.PHASECHK.TRANS64.TRYWAIT P0, [R0+URZ+0x108], R11 ;  /* 0x0001080b000075a7 */ /* 0x0022a400080011ff */
[----:B--2---:R-:W-:Y:S05]  /*9d70*/  @!P0 NANOSLEEP.SYNCS 0x989680 ;  /* 0x009896800000895d */ /* 0x004fea0003900000 */
[----:B------:R-:W2:Y:S02]  /*9d80*/  @!P0 SYNCS.PHASECHK.TRANS64 P0, [R0+URZ+0x108], R11 ;  /* 0x0001080b000085a7 */ /* 0x000ea400080010ff */
[----:B--2---:R-:W-:Y:S05]  /*9d90*/  @!P0 BRA `(.L_x_200) ;  /* 0xfffffffc00f08947 */ /* 0x004fea000383ffff */
[----:B------:R-:W-:Y:S05]  /*9da0*/  BRA `(.L_x_201) ;  /* 0xffffffb400c47947 */ /* 0x000fea000383ffff */
.L_x_97:
[----:B------:R-:W-:-:S07]  /*9db0*/  MOV R0, UR6 ;  /* 0x0000000600007c02 */ /* 0x000fce0008000f00 */
.L_x_202:
[----:B-1----:R1:W2:Y:S02]  /*9dc0*/  SYNCS.PHASECHK.TRANS64.TRYWAIT P0, [R0+URZ+0xf0], R3 ;  /* 0x0000f003000075a7 */ /* 0x0022a400080011ff */
[----:B--2---:R-:W-:Y:S05]  /*9dd0*/  @!P0 NANOSLEEP.SYNCS 0x989680 ;  /* 0x009896800000895d */ /* 0x004fea0003900000 */
[----:B------:R-:W2:Y:S02]  /*9de0*/  @!P0 SYNCS.PHASECHK.TRANS64 P0, [R0+URZ+0xf0], R3 ;  /* 0x0000f003000085a7 */ /* 0x000ea400080010ff */
[----:B--2---:R-:W-:Y:S05]  /*9df0*/  @!P0 BRA `(.L_x_202) ;  /* 0xfffffffc00f08947 */ /* 0x004fea000383ffff */
[----:B------:R-:W-:Y:S05]  /*9e00*/  BRA `(.L_x_203) ;  /* 0xffffffb800847947 */ /* 0x000fea000383ffff */
.L_x_98:
[----:B-1----:R-:W-:-:S07]  /*9e10*/  MOV R0, UR6 ;  /* 0x0000000600007c02 */ /* 0x002fce0008000f00 */
.L_x_204:
[----:B-1----:R1:W2:Y:S02]  /*9e20*/  SYNCS.PHASECHK.TRANS64.TRYWAIT P0, [R0+URZ+0xf8], R3 ;  /* 0x0000f803000075a7 */ /* 0x0022a400080011ff */
[----:B--2---:R-:W-:Y:S05]  /*9e30*/  @!P0 NANOSLEEP.SYNCS 0x989680 ;  /* 0x009896800000895d */ /* 0x004fea0003900000 */
[----:B------:R-:W2:Y:S02]  /*9e40*/  @!P0 SYNCS.PHASECHK.TRANS64 P0, [R0+URZ+0xf8], R3 ;  /* 0x0000f803000085a7 */ /* 0x000ea400080010ff */
[----:B--2---:R-:W-:Y:S05]  /*9e50*/  @!P0 BRA `(.L_x_204) ;  /* 0xfffffffc00f08947 */ /* 0x004fea000383ffff */
[----:B------:R-:W-:Y:S05]  /*9e60*/  BRA `(.L_x_205) ;  /* 0xffffffb800747947 */ /* 0x000fea000383ffff */
.L_x_99:
[----:B-1----:R-:W-:-:S07]  /*9e70*/  MOV R0, UR6 ;  /* 0x0000000600007c02 */ /* 0x002fce0008000f00 */
.L_x_206:
[----:B-1----:R1:W2:Y:S02]  /*9e80*/  SYNCS.PHASECHK.TRANS64.TRYWAIT P0, [R0+URZ+0x100], R3 ;  /* 0x00010003000075a7 */ /* 0x0022a400080011ff */
[----:B--2---:R-:W-:Y:S05]  /*9e90*/  @!P0 NANOSLEEP.SYNCS 0x989680 ;  /* 0x009896800000895d */ /* 0x004fea0003900000 */
[----:B------:R-:W2:Y:S02]  /*9ea0*/  @!P0 SYNCS.PHASECHK.TRANS64 P0, [R0+URZ+0x100], R3 ;  /* 0x00010003000085a7 */ /* 0x000ea400080010ff */
[----:B--2---:R-:W-:Y:S05]  /*9eb0*/  @!P0 BRA `(.L_x_206) ;  /* 0xfffffffc00f08947 */ /* 0x004fea000383ffff */
[----:B------:R-:W-:Y:S05]  /*9ec0*/  BRA `(.L_x_207) ;  /* 0xffffffb800647947 */ /* 0x000fea000383ffff */
.L_x_101:
[----:B--2---:R2:W4:Y:S02]  /*9ed0*/  SYNCS.PHASECHK.TRANS64.TRYWAIT P0, [R0+URZ+0x120], R3 ;  /* 0x00012003000075a7 */ /* 0x00452400080011ff */
[----:B----4-:R-:W-:Y:S05]  /*9ee0*/  @!P0 NANOSLEEP.SYNCS 0x989680 ;  /* 0x009896800000895d */ /* 0x010fea0003900000 */
[----:B------:R-:W4:Y:S02]  /*9ef0*/  @!P0 SYNCS.PHASECHK.TRANS64 P0, [R0+URZ+0x120], R3 ;  /* 0x00012003000085a7 */ /* 0x000f2400080010ff */
[----:B----4-:R-:W-:Y:S05]  /*9f00*/  @!P0 BRA `(.L_x_101) ;  /* 0xfffffffc00f08947 */ /* 0x010fea000383ffff */
[----:B------:R-:W-:Y:S05]  /*9f10*/  BRA `(.L_x_208) ;  /* 0xffffffbc00207947 */ /* 0x000fea000383ffff */
.L_x_112:
[----:B-1----:R-:W-:Y:S04]  /*9f20*/  MOV R3, UR48 ;  /* 0x0000003000037c02 */ /* 0x002fe80008000f00 */
[----:B------:R1:W3:Y:S03]  /*9f30*/  SYNCS.PHASECHK.TRANS64.TRYWAIT P1, [R3+URZ+0xd0], R4 ;  /* 0x0000d004030075a7 */ /* 0x0002e600080211ff */
[----:B---3--:R-:W-:Y:S05]  /*9f40*/  @!P1 NANOSLEEP.SYNCS 0x989680 ;  /* 0x009896800000995d */ /* 0x008fea0003900000 */
[----:B------:R-:W3:Y:S02]  /*9f50*/  @!P1 SYNCS.PHASECHK.TRANS64 P1, [R3+URZ+0xd0], R4 ;  /* 0x0000d004030095a7 */ /* 0x000ee400080210ff */
[----:B---3--:R-:W-:Y:S05]  /*9f60*/  @!P1 BRA `(.L_x_112) ;  /* 0xfffffffc00ec9947 */ /* 0x008fea000383ffff */
[----:B------:R-:W-:Y:S05]  /*9f70*/  BRA `(.L_x_111) ;  /* 0xffffffc800347947 */ /* 0x000fea000383ffff */
.L_x_114:
[----:B-1----:R1:W4:Y:S02]  /*9f80*/  SYNCS.PHASECHK.TRANS64.TRYWAIT P0, [R79+URZ+0x140], R0 ;  /* 0x000140004f0075a7 */ /* 0x00232400080011ff */
[----:B----4-:R-:W-:Y:S05]  /*9f90*/  @!P0 NANOSLEEP.SYNCS 0x989680 ;  /* 0x009896800000895d */ /* 0x010fea0003900000 */
[----:B------:R-:W4:Y:S02]  /*9fa0*/  @!P0 SYNCS.PHASECHK.TRANS64 P0, [R79+URZ+0x140], R0 ;  /* 0x000140004f0085a7 */ /* 0x000f2400080010ff */
[----:B----4-:R-:W-:Y:S05]  /*9fb0*/  @!P0 BRA `(.L_x_114) ;  /* 0xfffffffc00f08947 */ /* 0x010fea000383ffff */
[----:B------:R-:W-:Y:S05]  /*9fc0*/  BRA `(.L_x_113) ;  /* 0xffffffc8008c7947 */ /* 0x000fea000383ffff */
.L_x_123:
[----:B-1----:R1:W2:Y:S02]  /*9fd0*/  SYNCS.PHASECHK.TRANS64.TRYWAIT P0, [R3+URZ+0xd0], R0 ;  /* 0x0000d000030075a7 */ /* 0x0022a400080011ff */
[----:B--2---:R-:W-:Y:S05]  /*9fe0*/  @!P0 NANOSLEEP.SYNCS 0x989680 ;  /* 0x009896800000895d */ /* 0x004fea0003900000 */
[----:B------:R-:W2:Y:S02]  /*9ff0*/  @!P0 SYNCS.PHASECHK.TRANS64 P0, [R3+URZ+0xd0], R0 ;  /* 0x0000d000030085a7 */ /* 0x000ea400080010ff */
[----:B--2---:R-:W-:Y:S05]  /*a000*/  @!P0 BRA `(.L_x_123) ;  /* 0xfffffffc00f08947 */ /* 0x004fea000383ffff */
[----:B------:R-:W-:Y:S05]  /*a010*/  BRA `(.L_x_122) ;  /* 0xffffffd000887947 */ /* 0x000fea000383ffff */
.L_x_131:
[----:B-1----:R1:W2:Y:S02]  /*a020*/  SYNCS.PHASECHK.TRANS64.TRYWAIT P0, [R3+URZ+0xd0], R6 ;  /* 0x0000d006030075a7 */ /* 0x0022a400080011ff */
[----:B--2---:R-:W-:Y:S05]  /*a030*/  @!P0 NANOSLEEP.SYNCS 0x989680 ;  /* 0x009896800000895d */ /* 0x004fea0003900000 */
[----:B------:R-:W2:Y:S02]  /*a040*/  @!P0 SYNCS.PHASECHK.TRANS64 P0, [R3+URZ+0xd0], R6 ;  /* 0x0000d006030085a7 */ /* 0x000ea400080010ff */
[----:B--2---:R-:W-:Y:S05]  /*a050*/  @!P0 BRA `(.L_x_131) ;  /* 0xfffffffc00f08947 */ /* 0x004fea000383ffff */
[----:B------:R-:W-:Y:S05]  /*a060*/  BRA `(.L_x_130) ;  /* 0xffffffd800e87947 */ /* 0x000fea000383ffff */
.L_x_139:
[----:B-1----:R1:W2:Y:S02]  /*a070*/  SYNCS.PHASECHK.TRANS64.TRYWAIT P0, [R20+URZ+0xd0], R3 ;  /* 0x0000d003140075a7 */ /* 0x0022a400080011ff */
[----:B--2---:R-:W-:Y:S05]  /*a080*/  @!P0 NANOSLEEP.SYNCS 0x989680 ;  /* 0x009896800000895d */ /* 0x004fea0003900000 */
[----:B------:R-:W2:Y:S02]  /*a090*/  @!P0 SYNCS.PHASECHK.TRANS64 P0, [R20+URZ+0xd0], R3 ;  /* 0x0000d003140085a7 */ /* 0x000ea400080010ff */
[----:B--2---:R-:W-:Y:S05]  /*a0a0*/  @!P0 BRA `(.L_x_139) ;  /* 0xfffffffc00f08947 */ /* 0x004fea000383ffff */
[----:B------:R-:W-:Y:S05]  /*a0b0*/  BRA `(.L_x_138) ;  /* 0xffffffe400487947 */ /* 0x000fea000383ffff */
        .weak           $__internal_0_$__cuda_sm10x_tcgen05_guardrail_trap_col_being_dealloced_not_returned_by_alloc
        .type           $__internal_0_$__cuda_sm10x_tcgen05_guardrail_trap_col_being_dealloced_not_returned_by_alloc,@function
        .size           $__internal_0_$__cuda_sm10x_tcgen05_guardrail_trap_col_being_dealloced_not_returned_by_alloc,($__internal_1_$__cuda_sm10x_tcgen05_guardrail_trap_phase_invalid_during_alloc - $__internal_0_$__cuda_sm10x_tcgen05_guardrail_trap_col_being_dealloced_not_returned_by_alloc)
$__internal_0_$__cuda_sm10x_tcgen05_guardrail_trap_col_being_dealloced_not_returned_by_alloc:
[----:B------:R-:W-:Y:S05]  /*a0c0*/  BPT.TRAP 0x1 ;  /* 0x000000040000795c */ /* 0x000fea0000300000 */
[----:B------:R-:W-:-:S04]  /*a0d0*/  HFMA2 R3, -RZ, RZ, 0, 0 ;  /* 0x00000000ff037431 */ /* 0x000fc800000001ff */
[----:B------:R-:W-:Y:S05]  /*a0e0*/  RET.REL.NODEC R2 `(_ZN7cutlass13device_kernelINS_4gemm6kernel13GemmUniversalIN4cute5tupleIJiiiiEEENS1_10collective13CollectiveMmaINS1_41MainloopSm100TmaUmmaWarpSpecializedSparseILi13ELi2ELi2ENS5_IJNS4_1CILi2EEENSA_ILi1EEESC_EEEEENS5_IJNSA_ILi256EEENSA_ILi64EEESG_EEENS_10bfloat16_tENS5_IJNS4_6LayoutINS5_IJiNS5_IJSB_iEEEiEEENS5_IJlNS5_IJSC_SB_EEElEEEEENSJ_INS5_IJNS5_IJNS5_IJNSA_ILi8EEESB_SP_EEEiEEENS5_IJNS5_IJNSA_ILi16EEESB_NSA_ILi4EEEEEEiEEEiEEENS5_IJNS5_IJNS5_IJNSA_ILi128EEESS_NSA_ILi2048EEEEEENSA_ILi16384EEEEEENS5_IJNS5_IJSC_NSA_ILi1024EEENSA_ILi32EEEEEElEEElEEEEEEEESI_NS5_IJlSC_lEEENS4_8TiledMMAINS4_8MMA_AtomIJNS4_33SM100_MMA_F16BF16_2x1SM_SS_SPARSEISI_SI_fLi256ELi64ELNS4_4UMMA5MajorE0ELS1E_0ELNS1D_7ScaleInE0ELS1F_0EEEEEENSJ_INS5_IJSC_SC_SC_EEENS5_IJNSA_ILi0EEES1J_S1J_EEEEENS5_IJNS4_10UnderscoreES1M_S1M_EEEEENS4_18SM100_TMA_2SM_LOADENS4_14ComposedLayoutINS4_7SwizzleILi2ELi4ELi3EEENS4_25smem_sparse_ptr_flag_bitsILi2ELi16EEENSJ_INS5_IJNS5_IJSC_SP_EEENS5_IJSB_S13_EEEEEENS5_IJNS5_IJS1J_SG_EEESM_EEEEEEEvNS4_8identityES1P_NS1Q_INS1R_ILi3ELi4ELi3EEENS4_18smem_ptr_flag_bitsILi16EEENSJ_INS5_IJSP_SG_EEENS5_IJSG_SC_EEEEEEEvS22_EENS_8epilogue10collective18CollectiveEpilogueINS2B_23Sm100TmaWarpSpecializedILi4ELi2ELi16ELb1ELb0EEEJNS5_IJSX_SG_SG_EEENS5_IJNSJ_ISX_SC_EENSJ_ISS_SC_EEEEEfNS5_IJSC_llEEEfS2K_NS2B_6fusion15FusionCallbacksIS2F_NS2L_17LinearCombinationIffffLNS_15FloatRoundStyleE2EEES2G_S2J_JEEENS4_5SM1004TMEM4LOAD26SM100_TMEM_LOAD_32dp32b16xENS4_13SM90_TMA_LOADENS1Q_INS1R_ILi2ELi5ELi2EEENS24_ILi32EEENSJ_INS5_IJS13_ST_EEENS5_IJSC_S13_EEEEEEENS4_39AutoVectorizingCopyWithAssumedAlignmentILi128EEENS4_14SM90_TMA_STOREES31_S33_S33_EEEvvEEEEvNT_6ParamsE) ;  /* 0xffffff5c02c47950 */ /* 0x000fea0003c3ffff */
        .weak           $__internal_1_$__cuda_sm10x_tcgen05_guardrail_trap_phase_invalid_during_alloc
        .type           $__internal_1_$__cuda_sm10x_tcgen05_guardrail_trap_phase_invalid_during_alloc,@function
        .size           $__internal_1_$__cuda_sm10x_tcgen05_guardrail_trap_phase_invalid_during_alloc,($__internal_2_$__cuda_sm10x_tcgen05_guardrail_trap_unallocated_columns_being_dealloced - $__internal_1_$__cuda_sm10x_tcgen05_guardrail_trap_phase_invalid_during_alloc)
$__internal_1_$__cuda_sm10x_tcgen05_guardrail_trap_phase_invalid_during_alloc:
[----:B------:R-:W-:Y:S05]  /*a0f0*/  BPT.TRAP 0x1 ;  /* 0x000000040000795c */ /* 0x000fea0000300000 */
[----:B------:R-:W-:-:S04]  /*a100*/  MOV R3, 0x0 ;  /* 0x0000000000037802 */ /* 0x000fc80000000f00 */
[----:B------:R-:W-:Y:S05]  /*a110*/  RET.REL.NODEC R2 `(_ZN7cutlass13device_kernelINS_4gemm6kernel13GemmUniversalIN4cute5tupleIJiiiiEEENS1_10collective13CollectiveMmaINS1_41MainloopSm100TmaUmmaWarpSpecializedSparseILi13ELi2ELi2ENS5_IJNS4_1CILi2EEENSA_ILi1EEESC_EEEEENS5_IJNSA_ILi256EEENSA_ILi64EEESG_EEENS_10bfloat16_tENS5_IJNS4_6LayoutINS5_IJiNS5_IJSB_iEEEiEEENS5_IJlNS5_IJSC_SB_EEElEEEEENSJ_INS5_IJNS5_IJNS5_IJNSA_ILi8EEESB_SP_EEEiEEENS5_IJNS5_IJNSA_ILi16EEESB_NSA_ILi4EEEEEEiEEEiEEENS5_IJNS5_IJNS5_IJNSA_ILi128EEESS_NSA_ILi2048EEEEEENSA_ILi16384EEEEEENS5_IJNS5_IJSC_NSA_ILi1024EEENSA_ILi32EEEEEElEEElEEEEEEEESI_NS5_IJlSC_lEEENS4_8TiledMMAINS4_8MMA_AtomIJNS4_33SM100_MMA_F16BF16_2x1SM_SS_SPARSEISI_SI_fLi256ELi64ELNS4_4UMMA5MajorE0ELS1E_0ELNS1D_7ScaleInE0ELS1F_0EEEEEENSJ_INS5_IJSC_SC_SC_EEENS5_IJNSA_ILi0EEES1J_S1J_EEEEENS5_IJNS4_10UnderscoreES1M_S1M_EEEEENS4_18SM100_TMA_2SM_LOADENS4_14ComposedLayoutINS4_7SwizzleILi2ELi4ELi3EEENS4_25smem_sparse_ptr_flag_bitsILi2ELi16EEENSJ_INS5_IJNS5_IJSC_SP_EEENS5_IJSB_S13_EEEEEENS5_IJNS5_IJS1J_SG_EEESM_EEEEEEEvNS4_8identityES1P_NS1Q_INS1R_ILi3ELi4ELi3EEENS4_18smem_ptr_flag_bitsILi16EEENSJ_INS5_IJSP_SG_EEENS5_IJSG_SC_EEEEEEEvS22_EENS_8epilogue10collective18CollectiveEpilogueINS2B_23Sm100TmaWarpSpecializedILi4ELi2ELi16ELb1ELb0EEEJNS5_IJSX_SG_SG_EEENS5_IJNSJ_ISX_SC_EENSJ_ISS_SC_EEEEEfNS5_IJSC_llEEEfS2K_NS2B_6fusion15FusionCallbacksIS2F_NS2L_17LinearCombinationIffffLNS_15FloatRoundStyleE2EEES2G_S2J_JEEENS4_5SM1004TMEM4LOAD26SM100_TMEM_LOAD_32dp32b16xENS4_13SM90_TMA_LOADENS1Q_INS1R_ILi2ELi5ELi2EEENS24_ILi32EEENSJ_INS5_IJS13_ST_EEENS5_IJSC_S13_EEEEEEENS4_39AutoVectorizingCopyWithAssumedAlignmentILi128EEENS4_14SM90_TMA_STOREES31_S33_S33_EEEvvEEEEvNT_6ParamsE) ;  /* 0xffffff5c02b87950 */ /* 0x000fea0003c3ffff */
        .weak           $__internal_2_$__cuda_sm10x_tcgen05_guardrail_trap_unallocated_columns_being_dealloced
        .type           $__internal_2_$__cuda_sm10x_tcgen05_guardrail_trap_unallocated_columns_being_dealloced,@function
        .size           $__internal_2_$__cuda_sm10x_tcgen05_guardrail_trap_unallocated_columns_being_dealloced,(.L_x_210 - $__internal_2_$__cuda_sm10x_tcgen05_guardrail_trap_unallocated_columns_being_dealloced)
$__internal_2_$__cuda_sm10x_tcgen05_guardrail_trap_unallocated_columns_being_dealloced:
[----:B------:R-:W-:Y:S05]  /*a120*/  BPT.TRAP 0x1 ;  /* 0x000000040000795c */ /* 0x000fea0000300000 */
[----:B------:R-:W-:-:S04]  /*a130*/  HFMA2 R3, -RZ, RZ, 0, 0 ;  /* 0x00000000ff037431 */ /* 0x000fc800000001ff */
[----:B------:R-:W-:Y:S05]  /*a140*/  RET.REL.NODEC R2 `(_ZN7cutlass13device_kernelINS_4gemm6kernel13GemmUniversalIN4cute5tupleIJiiiiEEENS1_10collective13CollectiveMmaINS1_41MainloopSm100TmaUmmaWarpSpecializedSparseILi13ELi2ELi2ENS5_IJNS4_1CILi2EEENSA_ILi1EEESC_EEEEENS5_IJNSA_ILi256EEENSA_ILi64EEESG_EEENS_10bfloat16_tENS5_IJNS4_6LayoutINS5_IJiNS5_IJSB_iEEEiEEENS5_IJlNS5_IJSC_SB_EEElEEEEENSJ_INS5_IJNS5_IJNS5_IJNSA_ILi8EEESB_SP_EEEiEEENS5_IJNS5_IJNSA_ILi16EEESB_NSA_ILi4EEEEEEiEEEiEEENS5_IJNS5_IJNS5_IJNSA_ILi128EEESS_NSA_ILi2048EEEEEENSA_ILi16384EEEEEENS5_IJNS5_IJSC_NSA_ILi1024EEENSA_ILi32EEEEEElEEElEEEEEEEESI_NS5_IJlSC_lEEENS4_8TiledMMAINS4_8MMA_AtomIJNS4_33SM100_MMA_F16BF16_2x1SM_SS_SPARSEISI_SI_fLi256ELi64ELNS4_4UMMA5MajorE0ELS1E_0ELNS1D_7ScaleInE0ELS1F_0EEEEEENSJ_INS5_IJSC_SC_SC_EEENS5_IJNSA_ILi0EEES1J_S1J_EEEEENS5_IJNS4_10UnderscoreES1M_S1M_EEEEENS4_18SM100_TMA_2SM_LOADENS4_14ComposedLayoutINS4_7SwizzleILi2ELi4ELi3EEENS4_25smem_sparse_ptr_flag_bitsILi2ELi16EEENSJ_INS5_IJNS5_IJSC_SP_EEENS5_IJSB_S13_EEEEEENS5_IJNS5_IJS1J_SG_EEESM_EEEEEEEvNS4_8identityES1P_NS1Q_INS1R_ILi3ELi4ELi3EEENS4_18smem_ptr_flag_bitsILi16EEENSJ_INS5_IJSP_SG_EEENS5_IJSG_SC_EEEEEEEvS22_EENS_8epilogue10collective18CollectiveEpilogueINS2B_23Sm100TmaWarpSpecializedILi4ELi2ELi16ELb1ELb0EEEJNS5_IJSX_SG_SG_EEENS5_IJNSJ_ISX_SC_EENSJ_ISS_SC_EEEEEfNS5_IJSC_llEEEfS2K_NS2B_6fusion15FusionCallbacksIS2F_NS2L_17LinearCombinationIffffLNS_15FloatRoundStyleE2EEES2G_S2J_JEEENS4_5SM1004TMEM4LOAD26SM100_TMEM_LOAD_32dp32b16xENS4_13SM90_TMA_LOADENS1Q_INS1R_ILi2ELi5ELi2EEENS24_ILi32EEENSJ_INS5_IJS13_ST_EEENS5_IJSC_S13_EEEEEEENS4_39AutoVectorizingCopyWithAssumedAlignmentILi128EEENS4_14SM90_TMA_STOREES31_S33_S33_EEEvvEEEEvNT_6ParamsE) ;  /* 0xffffff5c02ac7950 */ /* 0x000fea0003c3ffff */
.L_x_209:
[----:B------:R-:W-:-:S00]  /*a150*/  BRA `(.L_x_209) ;  /* 0xfffffffc00fc7947 */ /* 0x000fc0000383ffff */
[----:B------:R-:W-:-:S00]  /*a160*/  NOP ;  /* 0x0000000000007918 */ /* 0x000fc00000000000 */
        /* <DEDUP_REMOVED lines=9> */
.L_x_210:


//--------------------- .nv.global.init           --------------------------
	.section	.nv.global.init,"aw",@progbits
.nv.global.init:
	.type		$str$27,@object
	.size		$str$27,($str$28 - $str$27)
$str$27:
        /*0000*/ 	.byte	0x28, 0x61, 0x64, 0x64, 0x72, 0x65, 0x73, 0x73, 0x20, 0x26, 0x20, 0x6d, 0x61, 0x73, 0x6b, 0x29
        /*0010*/ 	.byte	0x20, 0x3d, 0x3d, 0x20, 0x30, 0x00
	.type		$str$28,@object
	.size		$str$28,($str$26 - $str$28)
$str$28:
        /*0016*/ 	.byte	0x2f, 0x74, 0x6d, 0x70, 0x2f, 0x63, 0x75, 0x74, 0x6c, 0x61, 0x73, 0x73, 0x5f, 0x73, 0x77, 0x65
        /*0026*/ 	.byte	0x65, 0x70, 0x5f, 0x73, 0x72, 0x63, 0x2f, 0x69, 0x6e, 0x63, 0x6c, 0x75, 0x64, 0x65, 0x2f, 0x63
        /*0036*/ 	.byte	0x75, 0x74, 0x65, 0x2f, 0x70, 0x6f, 0x69, 0x6e, 0x74, 0x65, 0x72, 0x5f, 0x66, 0x6c, 0x61, 0x67
        /*0046*/ 	.byte	0x67, 0x65, 0x64, 0x2e, 0x68, 0x70, 0x70, 0x00
	.type		$str$26,@object
	.size		$str$26,($str$25 - $str$26)
$str$26:
        /*004e*/ 	.byte	0x2f, 0x74, 0x6d, 0x70, 0x2f, 0x63, 0x75, 0x74, 0x6c, 0x61, 0x73, 0x73, 0x5f, 0x73, 0x77, 0x65
        /*005e*/ 	.byte	0x65, 0x70, 0x5f, 0x73, 0x72, 0x63, 0x2f, 0x69, 0x6e, 0x63, 0x6c, 0x75, 0x64, 0x65, 0x2f, 0x63
        /*006e*/ 	.byte	0x75, 0x74, 0x65, 0x2f, 0x61, 0x74, 0x6f, 0x6d, 0x2f, 0x63, 0x6f, 0x70, 0x79, 0x5f, 0x74, 0x72
        /*007e*/ 	.byte	0x61, 0x69, 0x74, 0x73, 0x5f, 0x73, 0x6d, 0x31, 0x30, 0x30, 0x2e, 0x68, 0x70, 0x70, 0x00
	.type		$str$25,@object
	.size		$str$25,(__unnamed_1 - $str$25)
$str$25:
        /*008d*/ 	.byte	0x28, 0x28, 0x75, 0x69, 0x6e, 0x74, 0x33, 0x32, 0x5f, 0x74, 0x28, 0x74, 0x68, 0x72, 0x65, 0x61
        /*009d*/ 	.byte	0x64, 0x49, 0x64, 0x78, 0x2e, 0x78, 0x29, 0x20, 0x2f, 0x20, 0x33, 0x32, 0x29, 0x20, 0x25, 0x20
        /*00ad*/ 	.byte	0x34, 0x29, 0x20, 0x3d, 0x3d, 0x20, 0x28, 0x28, 0x28, 0x74, 0x6d, 0x65, 0x6d, 0x5f, 0x61, 0x64
        /*00bd*/ 	.byte	0x64, 0x72, 0x20, 0x3e, 0x3e, 0x20, 0x31, 0x36, 0x29, 0x20, 0x2f, 0x20, 0x33, 0x32, 0x29, 0x20
        /*00cd*/ 	.byte	0x25, 0x20, 0x34, 0x29, 0x00
	.type		__unnamed_1,@object
	.size		__unnamed_1,(__unnamed_2 - __unnamed_1)
__unnamed_1:
        /*00d2*/ 	.byte	0x61, 0x75, 0x74, 0x6f, 0x20, 0x63, 0x75, 0x74, 0x65, 0x3a, 0x3a, 0x61, 0x73, 0x5f, 0x70, 0x6f
        /* <DEDUP_REMOVED lines=23> */
        /*0252*/ 	.byte	0x3a, 0x43, 0x3c, 0x32, 0x30, 0x34, 0x38, 0x3e, 0x3e, 0x3e, 0x3e, 0x5d, 0x00
	.type		__unnamed_2,@object
	.size		__unnamed_2,(.L_2 - __unnamed_2)
__unnamed_2:
        /* <DEDUP_REMOVED lines=42> */
        /*04ff*/ 	.byte	0x3e, 0x5d, 0x00
.L_2:


//--------------------- .nv.shared._ZN7cutlass13device_kernelINS_4gemm6kernel13GemmUniversalIN4cute5tupleIJiiiiEEENS1_10collective13CollectiveMmaINS1_41MainloopSm100TmaUmmaWarpSpecializedSparseILi13ELi2ELi2ENS5_IJNS4_1CILi2EEENSA_ILi1EEESC_EEEEENS5_IJNSA_ILi256EEENSA_ILi64EEESG_EEENS_10bfloat16_tENS5_IJNS4_6LayoutINS5_IJiNS5_IJSB_iEEEiEEENS5_IJlNS5_IJSC_SB_EEElEEEEENSJ_INS5_IJNS5_IJNS5_IJNSA_ILi8EEESB_SP_EEEiEEENS5_IJNS5_IJNSA_ILi16EEESB_NSA_ILi4EEEEEEiEEEiEEENS5_IJNS5_IJNS5_IJNSA_ILi128EEESS_NSA_ILi2048EEEEEENSA_ILi16384EEEEEENS5_IJNS5_IJSC_NSA_ILi1024EEENSA_ILi32EEEEEElEEElEEEEEEEESI_NS5_IJlSC_lEEENS4_8TiledMMAINS4_8MMA_AtomIJNS4_33SM100_MMA_F16BF16_2x1SM_SS_SPARSEISI_SI_fLi256ELi64ELNS4_4UMMA5MajorE0ELS1E_0ELNS1D_7ScaleInE0ELS1F_0EEEEEENSJ_INS5_IJSC_SC_SC_EEENS5_IJNSA_ILi0EEES1J_S1J_EEEEENS5_IJNS4_10UnderscoreES1M_S1M_EEEEENS4_18SM100_TMA_2SM_LOADENS4_14ComposedLayoutINS4_7SwizzleILi2ELi4ELi3EEENS4_25smem_sparse_ptr_flag_bitsILi2ELi16EEENSJ_INS5_IJNS5_IJSC_SP_EEENS5_IJSB_S13_EEEEEENS5_IJNS5_IJS1J_SG_EEESM_EEEEEEEvNS4_8identityES1P_NS1Q_INS1R_ILi3ELi4ELi3EEENS4_18smem_ptr_flag_bitsILi16EEENSJ_INS5_IJSP_SG_EEENS5_IJSG_SC_EEEEEEEvS22_EENS_8epilogue10collective18CollectiveEpilogueINS2B_23Sm100TmaWarpSpecializedILi4ELi2ELi16ELb1ELb0EEEJNS5_IJSX_SG_SG_EEENS5_IJNSJ_ISX_SC_EENSJ_ISS_SC_EEEEEfNS5_IJSC_llEEEfS2K_NS2B_6fusion15FusionCallbacksIS2F_NS2L_17LinearCombinationIffffLNS_15FloatRoundStyleE2EEES2G_S2J_JEEENS4_5SM1004TMEM4LOAD26SM100_TMEM_LOAD_32dp32b16xENS4_13SM90_TMA_LOADENS1Q_INS1R_ILi2ELi5ELi2EEENS24_ILi32EEENSJ_INS5_IJS13_ST_EEENS5_IJSC_S13_EEEEEEENS4_39AutoVectorizingCopyWithAssumedAlignmentILi128EEENS4_14SM90_TMA_STOREES31_S33_S33_EEEvvEEEEvNT_6ParamsE --------------------------
	.section	.nv.shared._ZN7cutlass13device_kernelINS_4gemm6kernel13GemmUniversalIN4cute5tupleIJiiiiEEENS1_10collective13CollectiveMmaINS1_41MainloopSm100TmaUmmaWarpSpecializedSparseILi13ELi2ELi2ENS5_IJNS4_1CILi2EEENSA_ILi1EEESC_EEEEENS5_IJNSA_ILi256EEENSA_ILi64EEESG_EEENS_10bfloat16_tENS5_IJNS4_6LayoutINS5_IJiNS5_IJSB_iEEEiEEENS5_IJlNS5_IJSC_SB_EEElEEEEENSJ_INS5_IJNS5_IJNS5_IJNSA_ILi8EEESB_SP_EEEiEEENS5_IJNS5_IJNSA_ILi16EEESB_NSA_ILi4EEEEEEiEEEiEEENS5_IJNS5_IJNS5_IJNSA_ILi128EEESS_NSA_ILi2048EEEEEENSA_ILi16384EEEEEENS5_IJNS5_IJSC_NSA_ILi1024EEENSA_ILi32EEEEEElEEElEEEEEEEESI_NS5_IJlSC_lEEENS4_8TiledMMAINS4_8MMA_AtomIJNS4_33SM100_MMA_F16BF16_2x1SM_SS_SPARSEISI_SI_fLi256ELi64ELNS4_4UMMA5MajorE0ELS1E_0ELNS1D_7ScaleInE0ELS1F_0EEEEEENSJ_INS5_IJSC_SC_SC_EEENS5_IJNSA_ILi0EEES1J_S1J_EEEEENS5_IJNS4_10UnderscoreES1M_S1M_EEEEENS4_18SM100_TMA_2SM_LOADENS4_14ComposedLayoutINS4_7SwizzleILi2ELi4ELi3EEENS4_25smem_sparse_ptr_flag_bitsILi2ELi16EEENSJ_INS5_IJNS5_IJSC_SP_EEENS5_IJSB_S13_EEEEEENS5_IJNS5_IJS1J_SG_EEESM_EEEEEEEvNS4_8identityES1P_NS1Q_INS1R_ILi3ELi4ELi3EEENS4_18smem_ptr_flag_bitsILi16EEENSJ_INS5_IJSP_SG_EEENS5_IJSG_SC_EEEEEEEvS22_EENS_8epilogue10collective18CollectiveEpilogueINS2B_23Sm100TmaWarpSpecializedILi4ELi2ELi16ELb1ELb0EEEJNS5_IJSX_SG_SG_EEENS5_IJNSJ_ISX_SC_EENSJ_ISS_SC_EEEEEfNS5_IJSC_llEEEfS2K_NS2B_6fusion15FusionCallbacksIS2F_NS2L_17LinearCombinationIffffLNS_15FloatRoundStyleE2EEES2G_S2J_JEEENS4_5SM1004TMEM4LOAD26SM100_TMEM_LOAD_32dp32b16xENS4_13SM90_TMA_LOADENS1Q_INS1R_ILi2ELi5ELi2EEENS24_ILi32EEENSJ_INS5_IJS13_ST_EEENS5_IJSC_S13_EEEEEEENS4_39AutoVectorizingCopyWithAssumedAlignmentILi128EEENS4_14SM90_TMA_STOREES31_S33_S33_EEEvvEEEEvNT_6ParamsE,"aw",@nobits
	.sectionflags	@""
	.align	16
	.zero		1024


//--------------------- .nv.shared.reserved.0     --------------------------
	.section	.nv.shared.reserved.0,"aw",@nobits
	.weak		__nv_reservedSMEM_offset_0_alias
	.size		__nv_reservedSMEM_offset_0_alias, 0, 64
	.other		__nv_reservedSMEM_offset_0_alias,@"STO_CUDA_RESERVED_SHARED STV_DEFAULT"
__nv_reservedSMEM_offset_0_alias:
	.zero		0
.nv.shared.reserved.0:
	.zero		64
	.weak		__nv_reservedSMEM_tcgen05_partition
	.type		__nv_reservedSMEM_tcgen05_partition,@object
	.size		__nv_reservedSMEM_tcgen05_partition,(.L_0 - __nv_reservedSMEM_tcgen05_partition)
__nv_reservedSMEM_tcgen05_partition:
	.zero		32
.L_0:


//--------------------- .nv.global                --------------------------
	.section	.nv.global,"aw",@nobits
.nv.global:
	.type		_ZN39_INTERNAL_a6dc38b7_4_k_cu_caa8bc34_29494cute1_E,@object
	.size		_ZN39_INTERNAL_a6dc38b7_4_k_cu_caa8bc34_29494cute1_E,(_ZN39_INTERNAL_a6dc38b7_4_k_cu_caa8bc34_29494cuda3std3__45__cpo6cbeginE - _ZN39_INTERNAL_a6dc38b7_4_k_cu_caa8bc34_29494cute1_E)
_ZN39_INTERNAL_a6dc38b7_4_k_cu_caa8bc34_29494cute1_E:
	.zero		1
	.type		_ZN39_INTERNAL_a6dc38b7_4_k_cu_caa8bc34_29494cuda3std3__45__cpo6cbeginE,@object
	.size		_ZN39_INTERNAL_a6dc38b7_4_k_cu_caa8bc34_29494cuda3std3__45__cpo6cbeginE,(_ZN39_INTERNAL_a6dc38b7_4_k_cu_caa8bc34_29494cuda3std3__48in_placeE - _ZN39_INTERNAL_a6dc38b7_4_k_cu_caa8bc34_29494cuda3std3__45__cpo6cbeginE)
_ZN39_INTERNAL_a6dc38b7_4_k_cu_caa8bc34_29494cuda3std3__45__cpo6cbeginE:
	.zero		1
	.type		_ZN39_INTERNAL_a6dc38b7_4_k_cu_caa8bc34_29494cuda3std3__48in_placeE,@object
	.size		_ZN39_INTERNAL_a6dc38b7_4_k_cu_caa8bc34_29494cuda3std3__48in_placeE,(_ZN39_INTERNAL_a6dc38b7_4_k_cu_caa8bc34_29494cuda3std6ranges3__45__cpo9iter_moveE - _ZN39_INTERNAL_a6dc38b7_4_k_cu_caa8bc34_29494cuda3std3__48in_placeE)
_ZN39_INTERNAL_a6dc38b7_4_k_cu_caa8bc34_29494cuda3std3__48in_placeE:
	.zero		1
	.type		_ZN39_INTERNAL_a6dc38b7_4_k_cu_caa8bc34_29494cuda3std6ranges3__45__cpo9iter_moveE,@object
	.size		_ZN39_INTERNAL_a6dc38b7_4_k_cu_caa8bc34_29494cuda3std6ranges3__45__cpo9iter_moveE,(_ZN39_INTERNAL_a6dc38b7_4_k_cu_caa8bc34_29494cuda3std3__45__cpo5beginE - _ZN39_INTERNAL_a6dc38b7_4_k_cu_caa8bc34_29494cuda3std6ranges3__45__cpo9iter_moveE)
_ZN39_INTERNAL_a6dc38b7_4_k_cu_caa8bc34_29494cuda3std6ranges3__45__cpo9iter_moveE:
	.zero		1
	.type		_ZN39_INTERNAL_a6dc38b7_4_k_cu_caa8bc34_29494cuda3std3__45__cpo5beginE,@object
	.size		_ZN39_INTERNAL_a6dc38b7_4_k_cu_caa8bc34_29494cuda3std3__45__cpo5beginE,(_ZN39_INTERNAL_a6dc38b7_4_k_cu_caa8bc34_29494cuda3std3__441_GLOBAL__N__a6dc38b7_4_k_cu_caa8bc34_29496ignoreE - _ZN39_INTERNAL_a6dc38b7_4_k_cu_caa8bc34_29494cuda3std3__45__cpo5beginE)
_ZN39_INTERNAL_a6dc38b7_4_k_cu_caa8bc34_29494cuda3std3__45__cpo5beginE:
	.zero		1
	.type		_ZN39_INTERNAL_a6dc38b7_4_k_cu_caa8bc34_29494cuda3std3__441_GLOBAL__N__a6dc38b7_4_k_cu_caa8bc34_29496ignoreE,@object
	.size		_ZN39_INTERNAL_a6dc38b7_4_k_cu_caa8bc34_29494cuda3std3__441_GLOBAL__N__a6dc38b7_4_k_cu_caa8bc34_29496ignoreE,(_ZN39_INTERNAL_a6dc38b7_4_k_cu_caa8bc34_29494cute7productE - _ZN39_INTERNAL_a6dc38b7_4_k_cu_caa8bc34_29494cuda3std3__441_GLOBAL__N__a6dc38b7_4_k_cu_caa8bc34_29496ignoreE)
_ZN39_INTERNAL_a6dc38b7_4_k_cu_caa8bc34_29494cuda3std3__441_GLOBAL__N__a6dc38b7_4_k_cu_caa8bc34_29496ignoreE:
	.zero		1
	.type		_ZN39_INTERNAL_a6dc38b7_4_k_cu_caa8bc34_29494cute7productE,@object
	.size		_ZN39_INTERNAL_a6dc38b7_4_k_cu_caa8bc34_29494cute7productE,(_ZN39_INTERNAL_a6dc38b7_4_k_cu_caa8bc34_29494cuda3std3__45__cpo3endE - _ZN39_INTERNAL_a6dc38b7_4_k_cu_caa8bc34_29494cute7productE)
_ZN39_INTERNAL_a6dc38b7_4_k_cu_caa8bc34_29494cute7productE:
	.zero		1
	.type		_ZN39_INTERNAL_a6dc38b7_4_k_cu_caa8bc34_29494cuda3std3__45__cpo3endE,@object
	.size		_ZN39_INTERNAL_a6dc38b7_4_k_cu_caa8bc34_29494cuda3std3__45__cpo3endE,(_ZN39_INTERNAL_a6dc38b7_4_k_cu_caa8bc34_29494cuda3std3__419piecewise_constructE - _ZN39_INTERNAL_a6dc38b7_4_k_cu_caa8bc34_29494cuda3std3__45__cpo3endE)
_ZN39_INTERNAL_a6dc38b7_4_k_cu_caa8bc34_29494cuda3std3__45__cpo3endE:
	.zero		1
	.type		_ZN39_INTERNAL_a6dc38b7_4_k_cu_caa8bc34_29494cuda3std3__419piecewise_constructE,@object
	.size		_ZN39_INTERNAL_a6dc38b7_4_k_cu_caa8bc34_29494cuda3std3__419piecewise_constructE,(_ZN39_INTERNAL_a6dc38b7_4_k_cu_caa8bc34_29494cuda3std3__45__cpo4cendE - _ZN39_INTERNAL_a6dc38b7_4_k_cu_caa8bc34_29494cuda3std3__419piecewise_constructE)
_ZN39_INTERNAL_a6dc38b7_4_k_cu_caa8bc34_29494cuda3std3__419piecewise_constructE:
	.zero		1
	.type		_ZN39_INTERNAL_a6dc38b7_4_k_cu_caa8bc34_29494cuda3std3__45__cpo4cendE,@object
	.size		_ZN39_INTERNAL_a6dc38b7_4_k_cu_caa8bc34_29494cuda3std3__45__cpo4cendE,(_ZN39_INTERNAL_a6dc38b7_4_k_cu_caa8bc34_29494cuda3std6ranges3__45__cpo4swapE - _ZN39_INTERNAL_a6dc38b7_4_k_cu_caa8bc34_29494cuda3std3__45__cpo4cendE)
_ZN39_INTERNAL_a6dc38b7_4_k_cu_caa8bc34_29494cuda3std3__45__cpo4cendE:
	.zero		1
	.type		_ZN39_INTERNAL_a6dc38b7_4_k_cu_caa8bc34_29494cuda3std6ranges3__45__cpo4swapE,@object
	.size		_ZN39_INTERNAL_a6dc38b7_4_k_cu_caa8bc34_29494cuda3std6ranges3__45__cpo4swapE,(.L_10 - _ZN39_INTERNAL_a6dc38b7_4_k_cu_caa8bc34_29494cuda3std6ranges3__45__cpo4swapE)
_ZN39_INTERNAL_a6dc38b7_4_k_cu_caa8bc34_29494cuda3std6ranges3__45__cpo4swapE:
	.zero		1
.L_10:


//--------------------- .nv.constant0._ZN7cutlass13device_kernelINS_4gemm6kernel13GemmUniversalIN4cute5tupleIJiiiiEEENS1_10collective13CollectiveMmaINS1_41MainloopSm100TmaUmmaWarpSpecializedSparseILi13ELi2ELi2ENS5_IJNS4_1CILi2EEENSA_ILi1EEESC_EEEEENS5_IJNSA_ILi256EEENSA_ILi64EEESG_EEENS_10bfloat16_tENS5_IJNS4_6LayoutINS5_IJiNS5_IJSB_iEEEiEEENS5_IJlNS5_IJSC_SB_EEElEEEEENSJ_INS5_IJNS5_IJNS5_IJNSA_ILi8EEESB_SP_EEEiEEENS5_IJNS5_IJNSA_ILi16EEESB_NSA_ILi4EEEEEEiEEEiEEENS5_IJNS5_IJNS5_IJNSA_ILi128EEESS_NSA_ILi2048EEEEEENSA_ILi16384EEEEEENS5_IJNS5_IJSC_NSA_ILi1024EEENSA_ILi32EEEEEElEEElEEEEEEEESI_NS5_IJlSC_lEEENS4_8TiledMMAINS4_8MMA_AtomIJNS4_33SM100_MMA_F16BF16_2x1SM_SS_SPARSEISI_SI_fLi256ELi64ELNS4_4UMMA5MajorE0ELS1E_0ELNS1D_7ScaleInE0ELS1F_0EEEEEENSJ_INS5_IJSC_SC_SC_EEENS5_IJNSA_ILi0EEES1J_S1J_EEEEENS5_IJNS4_10UnderscoreES1M_S1M_EEEEENS4_18SM100_TMA_2SM_LOADENS4_14ComposedLayoutINS4_7SwizzleILi2ELi4ELi3EEENS4_25smem_sparse_ptr_flag_bitsILi2ELi16EEENSJ_INS5_IJNS5_IJSC_SP_EEENS5_IJSB_S13_EEEEEENS5_IJNS5_IJS1J_SG_EEESM_EEEEEEEvNS4_8identityES1P_NS1Q_INS1R_ILi3ELi4ELi3EEENS4_18smem_ptr_flag_bitsILi16EEENSJ_INS5_IJSP_SG_EEENS5_IJSG_SC_EEEEEEEvS22_EENS_8epilogue10collective18CollectiveEpilogueINS2B_23Sm100TmaWarpSpecializedILi4ELi2ELi16ELb1ELb0EEEJNS5_IJSX_SG_SG_EEENS5_IJNSJ_ISX_SC_EENSJ_ISS_SC_EEEEEfNS5_IJSC_llEEEfS2K_NS2B_6fusion15FusionCallbacksIS2F_NS2L_17LinearCombinationIffffLNS_15FloatRoundStyleE2EEES2G_S2J_JEEENS4_5SM1004TMEM4LOAD26SM100_TMEM_LOAD_32dp32b16xENS4_13SM90_TMA_LOADENS1Q_INS1R_ILi2ELi5ELi2EEENS24_ILi32EEENSJ_INS5_IJS13_ST_EEENS5_IJSC_S13_EEEEEEENS4_39AutoVectorizingCopyWithAssumedAlignmentILi128EEENS4_14SM90_TMA_STOREES31_S33_S33_EEEvvEEEEvNT_6ParamsE --------------------------
	.section	.nv.constant0._ZN7cutlass13device_kernelINS_4gemm6kernel13GemmUniversalIN4cute5tupleIJiiiiEEENS1_10collective13CollectiveMmaINS1_41MainloopSm100TmaUmmaWarpSpecializedSparseILi13ELi2ELi2ENS5_IJNS4_1CILi2EEENSA_ILi1EEESC_EEEEENS5_IJNSA_ILi256EEENSA_ILi64EEESG_EEENS_10bfloat16_tENS5_IJNS4_6LayoutINS5_IJiNS5_IJSB_iEEEiEEENS5_IJlNS5_IJSC_SB_EEElEEEEENSJ_INS5_IJNS5_IJNS5_IJNSA_ILi8EEESB_SP_EEEiEEENS5_IJNS5_IJNSA_ILi16EEESB_NSA_ILi4EEEEEEiEEEiEEENS5_IJNS5_IJNS5_IJNSA_ILi128EEESS_NSA_ILi2048EEEEEENSA_ILi16384EEEEEENS5_IJNS5_IJSC_NSA_ILi1024EEENSA_ILi32EEEEEElEEElEEEEEEEESI_NS5_IJlSC_lEEENS4_8TiledMMAINS4_8MMA_AtomIJNS4_33SM100_MMA_F16BF16_2x1SM_SS_SPARSEISI_SI_fLi256ELi64ELNS4_4UMMA5MajorE0ELS1E_0ELNS1D_7ScaleInE0ELS1F_0EEEEEENSJ_INS5_IJSC_SC_SC_EEENS5_IJNSA_ILi0EEES1J_S1J_EEEEENS5_IJNS4_10UnderscoreES1M_S1M_EEEEENS4_18SM100_TMA_2SM_LOADENS4_14ComposedLayoutINS4_7SwizzleILi2ELi4ELi3EEENS4_25smem_sparse_ptr_flag_bitsILi2ELi16EEENSJ_INS5_IJNS5_IJSC_SP_EEENS5_IJSB_S13_EEEEEENS5_IJNS5_IJS1J_SG_EEESM_EEEEEEEvNS4_8identityES1P_NS1Q_INS1R_ILi3ELi4ELi3EEENS4_18smem_ptr_flag_bitsILi16EEENSJ_INS5_IJSP_SG_EEENS5_IJSG_SC_EEEEEEEvS22_EENS_8epilogue10collective18CollectiveEpilogueINS2B_23Sm100TmaWarpSpecializedILi4ELi2ELi16ELb1ELb0EEEJNS5_IJSX_SG_SG_EEENS5_IJNSJ_ISX_SC_EENSJ_ISS_SC_EEEEEfNS5_IJSC_llEEEfS2K_NS2B_6fusion15FusionCallbacksIS2F_NS2L_17LinearCombinationIffffLNS_15FloatRoundStyleE2EEES2G_S2J_JEEENS4_5SM1004TMEM4LOAD26SM100_TMEM_LOAD_32dp32b16xENS4_13SM90_TMA_LOADENS1Q_INS1R_ILi2ELi5ELi2EEENS24_ILi32EEENSJ_INS5_IJS13_ST_EEENS5_IJSC_S13_EEEEEEENS4_39AutoVectorizingCopyWithAssumedAlignmentILi128EEENS4_14SM90_TMA_STOREES31_S33_S33_EEEvvEEEEvNT_6ParamsE,"a",@progbits
	.sectionflags	@""
	.align	4
.nv.constant0._ZN7cutlass13device_kernelINS_4gemm6kernel13GemmUniversalIN4cute5tupleIJiiiiEEENS1_10collective13CollectiveMmaINS1_41MainloopSm100TmaUmmaWarpSpecializedSparseILi13ELi2ELi2ENS5_IJNS4_1CILi2EEENSA_ILi1EEESC_EEEEENS5_IJNSA_ILi256EEENSA_ILi64EEESG_EEENS_10bfloat16_tENS5_IJNS4_6LayoutINS5_IJiNS5_IJSB_iEEEiEEENS5_IJlNS5_IJSC_SB_EEElEEEEENSJ_INS5_IJNS5_IJNS5_IJNSA_ILi8EEESB_SP_EEEiEEENS5_IJNS5_IJNSA_ILi16EEESB_NSA_ILi4EEEEEEiEEEiEEENS5_IJNS5_IJNS5_IJNSA_ILi128EEESS_NSA_ILi2048EEEEEENSA_ILi16384EEEEEENS5_IJNS5_IJSC_NSA_ILi1024EEENSA_ILi32EEEEEElEEElEEEEEEEESI_NS5_IJlSC_lEEENS4_8TiledMMAINS4_8MMA_AtomIJNS4_33SM100_MMA_F16BF16_2x1SM_SS_SPARSEISI_SI_fLi256ELi64ELNS4_4UMMA5MajorE0ELS1E_0ELNS1D_7ScaleInE0ELS1F_0EEEEEENSJ_INS5_IJSC_SC_SC_EEENS5_IJNSA_ILi0EEES1J_S1J_EEEEENS5_IJNS4_10UnderscoreES1M_S1M_EEEEENS4_18SM100_TMA_2SM_LOADENS4_14ComposedLayoutINS4_7SwizzleILi2ELi4ELi3EEENS4_25smem_sparse_ptr_flag_bitsILi2ELi16EEENSJ_INS5_IJNS5_IJSC_SP_EEENS5_IJSB_S13_EEEEEENS5_IJNS5_IJS1J_SG_EEESM_EEEEEEEvNS4_8identityES1P_NS1Q_INS1R_ILi3ELi4ELi3EEENS4_18smem_ptr_flag_bitsILi16EEENSJ_INS5_IJSP_SG_EEENS5_IJSG_SC_EEEEEEEvS22_EENS_8epilogue10collective18CollectiveEpilogueINS2B_23Sm100TmaWarpSpecializedILi4ELi2ELi16ELb1ELb0EEEJNS5_IJSX_SG_SG_EEENS5_IJNSJ_ISX_SC_EENSJ_ISS_SC_EEEEEfNS5_IJSC_llEEEfS2K_NS2B_6fusion15FusionCallbacksIS2F_NS2L_17LinearCombinationIffffLNS_15FloatRoundStyleE2EEES2G_S2J_JEEENS4_5SM1004TMEM4LOAD26SM100_TMEM_LOAD_32dp32b16xENS4_13SM90_TMA_LOADENS1Q_INS1R_ILi2ELi5ELi2EEENS24_ILi32EEENSJ_INS5_IJS13_ST_EEENS5_IJSC_S13_EEEEEEENS4_39AutoVectorizingCopyWithAssumedAlignmentILi128EEENS4_14SM90_TMA_STOREES31_S33_S33_EEEvvEEEEvNT_6ParamsE:
	.zero		3456


//--------------------- SYMBOLS --------------------------

	.type		.nv.reservedSmem.offset0,@object
	.size		.nv.reservedSmem.offset0,0x4
	.type		.nv.reservedSmem.cap,@object
	.size		.nv.reservedSmem.cap,0x4
	.type		__assertfail,@function
